// auto-generated by cutlass_sweep.gemm — config: {"arch": "sm_90", "cluster_m": 1, "cluster_n": 1, "dtype": "fp16", "dtype_b": "fp16", "layout": "nt", "stages": 0, "tile_k": 256, "tile_m": 64, "tile_n": 112}
#include "cutlass/cutlass.h"
#include "cutlass/gemm/collective/collective_builder.hpp"
#include "cutlass/gemm/device/gemm_universal_adapter.h"
#include "cutlass/gemm/kernel/gemm_universal.hpp"
#include "cutlass/epilogue/collective/collective_builder.hpp"

using ElemA = cutlass::half_t;
using ElemB = cutlass::half_t;
using ElemCD = cutlass::half_t;
using Acc  = float;
using TileShape    = cute::Shape<cute::_64, cute::_112, cute::_256>;
using ClusterShape = cute::Shape<cute::_1, cute::_1, cute::_1>;

using CollectiveEpilogue = typename cutlass::epilogue::collective::CollectiveBuilder<
    cutlass::arch::Sm90, cutlass::arch::OpClassTensorOp,
    TileShape, ClusterShape,
    cutlass::epilogue::collective::EpilogueTileAuto,
    Acc, Acc,
    ElemCD, cutlass::layout::RowMajor, 128 / cutlass::sizeof_bits<ElemCD>::value,
    ElemCD, cutlass::layout::RowMajor, 128 / cutlass::sizeof_bits<ElemCD>::value,
    cutlass::epilogue::collective::EpilogueScheduleAuto
  >::CollectiveOp;

using CollectiveMainloop = typename cutlass::gemm::collective::CollectiveBuilder<
    cutlass::arch::Sm90, cutlass::arch::OpClassTensorOp,
    ElemA, cutlass::layout::RowMajor, 128 / cutlass::sizeof_bits<ElemA>::value,
    ElemB, cutlass::layout::ColumnMajor, 128 / cutlass::sizeof_bits<ElemB>::value,
    Acc,
    TileShape, ClusterShape,
    cutlass::gemm::collective::StageCountAutoCarveout<static_cast<int>(sizeof(typename CollectiveEpilogue::SharedStorage))>,
    cutlass::gemm::collective::KernelScheduleAuto
  >::CollectiveOp;

using GemmKernel = cutlass::gemm::kernel::GemmUniversal<
    cute::Shape<int,int,int,int>,
    CollectiveMainloop,
    CollectiveEpilogue
>;
using Gemm = cutlass::gemm::device::GemmUniversalAdapter<GemmKernel>;

// Force the device kernel symbol into the cubin without needing a host main.
auto* _anchor = &cutlass::device_kernel<GemmKernel>;


// ===== COMPILED SASS (sm_90a) =====

	.target	sm_90a

	.elftype	@"ET_EXEC"


//--------------------- .note.nv.tkinfo           --------------------------
	.section	.note.nv.tkinfo,"",@"SHT_NOTE"
	.sectionflags	@"SHF_NOTE_NV_TKINFO"
	.tkinfo
        /*0018*/ 	.word	0x00000002
        /*0030*/ 	.string	""
        /*0030*/ 	.string	"ptxas"
        /*0030*/ 	.string	"Cuda compilation tools, release 13.0, V13.0.88"
        /*0030*/ 	.string	"Build cuda_13.0.r13.0/compiler.36424714_0"
        /*0030*/ 	.string	"-arch sm_90a -m 64 "



//--------------------- .note.nv.cuinfo           --------------------------
	.section	.note.nv.cuinfo,"",@"SHT_NOTE"
	.sectionflags	@"SHF_NOTE_NV_CUINFO"
        /*0018*/ 	.short	0x0002
        /*001a*/ 	.short	0x005a
        /*001c*/ 	.short	0x0082
	.zero		2


//--------------------- .nv.info                  --------------------------
	.section	.nv.info,"",@"SHT_CUDA_INFO"
	.align	4


	//----- nvinfo : EIATTR_REGCOUNT
	.align		4
        /*0000*/ 	.byte	0x04, 0x2f
        /*0002*/ 	.short	(.L_15 - .L_14)
	.align		4
.L_14:
        /*0004*/ 	.word	index@(_ZN7cutlass13device_kernelINS_4gemm6kernel13GemmUniversalIN4cute5tupleIJiiiiEEENS1_10collective13CollectiveMmaINS1_34MainloopSm90TmaGmmaWarpSpecializedILi2ENS5_IJNS4_1CILi1EEESB_SB_EEENS1_32KernelTmaWarpSpecializedPingpongEEENS5_IJNSA_ILi64EEENSA_ILi112EEENSA_ILi256EEEEEENS_6half_tENS5_IJlSB_lEEESJ_SK_NS4_8TiledMMAINS4_8MMA_AtomIJNS4_4SM904GMMA25MMA_64x16x16_F32F16F16_SSILNSO_5MajorE0ELSQ_0ELNSO_7ScaleInE1ELSR_1EEEEEENS4_6LayoutISC_NS5_IJNSA_ILi0EEESV_SV_EEEEENS5_IJNS4_10UnderscoreESY_SY_EEEEENS4_13SM90_TMA_LOADENS4_14ComposedLayoutINS4_7SwizzleILi3ELi4ELi3EEENS4_18smem_ptr_flag_bitsILi16EEENSU_INS5_IJNSA_ILi8EEESF_EEENS5_IJSF_SB_EEEEEEEvNS4_8identityES11_S1B_vS1C_EENS_8epilogue10collective6detail29Sm90TmaWarpSpecializedAdapterINS1F_15DefaultEpilogueISJ_SK_SK_NS1E_6thread17LinearCombinationISJ_Li1EffLNS1J_9ScaleType4KindE0ELNS_15FloatRoundStyleE2ESJ_EENS1_15EpilogueDefaultEEEEEvvEEEEvNT_6ParamsE)
        /*0008*/ 	.word	0x000000a8


	//----- nvinfo : EIATTR_FRAME_SIZE
	.align		4
.L_15:
        /*000c*/ 	.byte	0x04, 0x11
        /*000e*/ 	.short	(.L_17 - .L_16)
	.align		4
.L_16:
        /*0010*/ 	.word	index@(_ZN7cutlass13device_kernelINS_4gemm6kernel13GemmUniversalIN4cute5tupleIJiiiiEEENS1_10collective13CollectiveMmaINS1_34MainloopSm90TmaGmmaWarpSpecializedILi2ENS5_IJNS4_1CILi1EEESB_SB_EEENS1_32KernelTmaWarpSpecializedPingpongEEENS5_IJNSA_ILi64EEENSA_ILi112EEENSA_ILi256EEEEEENS_6half_tENS5_IJlSB_lEEESJ_SK_NS4_8TiledMMAINS4_8MMA_AtomIJNS4_4SM904GMMA25MMA_64x16x16_F32F16F16_SSILNSO_5MajorE0ELSQ_0ELNSO_7ScaleInE1ELSR_1EEEEEENS4_6LayoutISC_NS5_IJNSA_ILi0EEESV_SV_EEEEENS5_IJNS4_10UnderscoreESY_SY_EEEEENS4_13SM90_TMA_LOADENS4_14ComposedLayoutINS4_7SwizzleILi3ELi4ELi3EEENS4_18smem_ptr_flag_bitsILi16EEENSU_INS5_IJNSA_ILi8EEESF_EEENS5_IJSF_SB_EEEEEEEvNS4_8identityES11_S1B_vS1C_EENS_8epilogue10collective6detail29Sm90TmaWarpSpecializedAdapterINS1F_15DefaultEpilogueISJ_SK_SK_NS1E_6thread17LinearCombinationISJ_Li1EffLNS1J_9ScaleType4KindE0ELNS_15FloatRoundStyleE2ESJ_EENS1_15EpilogueDefaultEEEEEvvEEEEvNT_6ParamsE)
        /*0014*/ 	.word	0x00000000


	//----- nvinfo : EIATTR_MIN_STACK_SIZE
	.align		4
.L_17:
        /*0018*/ 	.byte	0x04, 0x12
        /*001a*/ 	.short	(.L_19 - .L_18)
	.align		4
.L_18:
        /*001c*/ 	.word	index@(_ZN7cutlass13device_kernelINS_4gemm6kernel13GemmUniversalIN4cute5tupleIJiiiiEEENS1_10collective13CollectiveMmaINS1_34MainloopSm90TmaGmmaWarpSpecializedILi2ENS5_IJNS4_1CILi1EEESB_SB_EEENS1_32KernelTmaWarpSpecializedPingpongEEENS5_IJNSA_ILi64EEENSA_ILi112EEENSA_ILi256EEEEEENS_6half_tENS5_IJlSB_lEEESJ_SK_NS4_8TiledMMAINS4_8MMA_AtomIJNS4_4SM904GMMA25MMA_64x16x16_F32F16F16_SSILNSO_5MajorE0ELSQ_0ELNSO_7ScaleInE1ELSR_1EEEEEENS4_6LayoutISC_NS5_IJNSA_ILi0EEESV_SV_EEEEENS5_IJNS4_10UnderscoreESY_SY_EEEEENS4_13SM90_TMA_LOADENS4_14ComposedLayoutINS4_7SwizzleILi3ELi4ELi3EEENS4_18smem_ptr_flag_bitsILi16EEENSU_INS5_IJNSA_ILi8EEESF_EEENS5_IJSF_SB_EEEEEEEvNS4_8identityES11_S1B_vS1C_EENS_8epilogue10collective6detail29Sm90TmaWarpSpecializedAdapterINS1F_15DefaultEpilogueISJ_SK_SK_NS1E_6thread17LinearCombinationISJ_Li1EffLNS1J_9ScaleType4KindE0ELNS_15FloatRoundStyleE2ESJ_EENS1_15EpilogueDefaultEEEEEvvEEEEvNT_6ParamsE)
        /*0020*/ 	.word	0x00000000
.L_19:


//--------------------- .nv.compat                --------------------------
	.section	.nv.compat,"",@"SHT_CUDA_COMPAT_INFO"
	.align	4
        /*0000*/ 	.byte	0x02, 0x09, 0x01, 0x00, 0x02, 0x02, 0x04, 0x00, 0x02, 0x05, 0x05, 0x00, 0x03, 0x07, 0x01, 0x01
        /*0010*/ 	.byte	0x02, 0x03, 0x01, 0x00, 0x02, 0x06, 0x01, 0x00, 0x04, 0x0b, 0x08, 0x00, 0x00, 0x00, 0x00, 0x00
        /*0020*/ 	.byte	0x00, 0x00, 0x00, 0x00


//--------------------- .nv.info._ZN7cutlass13device_kernelINS_4gemm6kernel13GemmUniversalIN4cute5tupleIJiiiiEEENS1_10collective13CollectiveMmaINS1_34MainloopSm90TmaGmmaWarpSpecializedILi2ENS5_IJNS4_1CILi1EEESB_SB_EEENS1_32KernelTmaWarpSpecializedPingpongEEENS5_IJNSA_ILi64EEENSA_ILi112EEENSA_ILi256EEEEEENS_6half_tENS5_IJlSB_lEEESJ_SK_NS4_8TiledMMAINS4_8MMA_AtomIJNS4_4SM904GMMA25MMA_64x16x16_F32F16F16_SSILNSO_5MajorE0ELSQ_0ELNSO_7ScaleInE1ELSR_1EEEEEENS4_6LayoutISC_NS5_IJNSA_ILi0EEESV_SV_EEEEENS5_IJNS4_10UnderscoreESY_SY_EEEEENS4_13SM90_TMA_LOADENS4_14ComposedLayoutINS4_7SwizzleILi3ELi4ELi3EEENS4_18smem_ptr_flag_bitsILi16EEENSU_INS5_IJNSA_ILi8EEESF_EEENS5_IJSF_SB_EEEEEEEvNS4_8identityES11_S1B_vS1C_EENS_8epilogue10collective6detail29Sm90TmaWarpSpecializedAdapterINS1F_15DefaultEpilogueISJ_SK_SK_NS1E_6thread17LinearCombinationISJ_Li1EffLNS1J_9ScaleType4KindE0ELNS_15FloatRoundStyleE2ESJ_EENS1_15EpilogueDefaultEEEEEvvEEEEvNT_6ParamsE --------------------------
	.section	.nv.info._ZN7cutlass13device_kernelINS_4gemm6kernel13GemmUniversalIN4cute5tupleIJiiiiEEENS1_10collective13CollectiveMmaINS1_34MainloopSm90TmaGmmaWarpSpecializedILi2ENS5_IJNS4_1CILi1EEESB_SB_EEENS1_32KernelTmaWarpSpecializedPingpongEEENS5_IJNSA_ILi64EEENSA_ILi112EEENSA_ILi256EEEEEENS_6half_tENS5_IJlSB_lEEESJ_SK_NS4_8TiledMMAINS4_8MMA_AtomIJNS4_4SM904GMMA25MMA_64x16x16_F32F16F16_SSILNSO_5MajorE0ELSQ_0ELNSO_7ScaleInE1ELSR_1EEEEEENS4_6LayoutISC_NS5_IJNSA_ILi0EEESV_SV_EEEEENS5_IJNS4_10UnderscoreESY_SY_EEEEENS4_13SM90_TMA_LOADENS4_14ComposedLayoutINS4_7SwizzleILi3ELi4ELi3EEENS4_18smem_ptr_flag_bitsILi16EEENSU_INS5_IJNSA_ILi8EEESF_EEENS5_IJSF_SB_EEEEEEEvNS4_8identityES11_S1B_vS1C_EENS_8epilogue10collective6detail29Sm90TmaWarpSpecializedAdapterINS1F_15DefaultEpilogueISJ_SK_SK_NS1E_6thread17LinearCombinationISJ_Li1EffLNS1J_9ScaleType4KindE0ELNS_15FloatRoundStyleE2ESJ_EENS1_15EpilogueDefaultEEEEEvvEEEEvNT_6ParamsE,"",@"SHT_CUDA_INFO"
	.sectionflags	@""
	.align	4


	//----- nvinfo : EIATTR_CUDA_API_VERSION
	.align		4
        /*0000*/ 	.byte	0x04, 0x37
        /*0002*/ 	.short	(.L_21 - .L_20)
.L_20:
        /*0004*/ 	.word	0x00000082


	//----- nvinfo : EIATTR_KPARAM_INFO
	.align		4
.L_21:
        /*0008*/ 	.byte	0x04, 0x17
        /*000a*/ 	.short	(.L_23 - .L_22)
.L_22:
        /*000c*/ 	.word	0x00000000
        /*0010*/ 	.short	0x0000
        /*0012*/ 	.short	0x0070
        /*0014*/ 	.byte	0x00, 0xf0, 0x01, 0x10


	//----- nvinfo : EIATTR_SPARSE_MMA_MASK
	.align		4
.L_23:
        /*0018*/ 	.byte	0x03, 0x50
        /*001a*/ 	.short	0x0000


	//----- nvinfo : EIATTR_MAXREG_COUNT
	.align		4
        /*001c*/ 	.byte	0x03, 0x1b
        /*001e*/ 	.short	0x00a8


	//----- nvinfo : EIATTR_NUM_BARRIERS
	.align		4
        /*0020*/ 	.byte	0x02, 0x4c
        /*0022*/ 	.byte	0x01
	.zero		1


	//----- nvinfo : EIATTR_EXTERNS
	.align		4
        /*0024*/ 	.byte	0x04, 0x0f
        /*0026*/ 	.short	(.L_25 - .L_24)


	//   ....[0]....
	.align		4
.L_24:
        /*0028*/ 	.word	index@(__assertfail)


	//----- nvinfo : EIATTR_MERCURY_ISA_VERSION
	.align		4
.L_25:
        /*002c*/ 	.byte	0x03, 0x5f
        /*002e*/ 	.short	0x0101


	//----- nvinfo : EIATTR_INT_WARP_WIDE_INSTR_OFFSETS
	.align		4
        /*0030*/ 	.byte	0x04, 0x31
        /*0032*/ 	.short	(.L_27 - .L_26)


	//   ....[0]....
.L_26:
        /*0034*/ 	.word	0x00000430


	//   ....[1]....
        /*0038*/ 	.word	0x00000450


	//   ....[2]....
        /*003c*/ 	.word	0x000004d0


	//   ....[3]....
        /*0040*/ 	.word	0x000004e0


	//   ....[4]....
        /*0044*/ 	.word	0x000004f0


	//   ....[5]....
        /*0048*/ 	.word	0x00000510


	//   ....[6]....
        /*004c*/ 	.word	0x00000570


	//   ....[7]....
        /*0050*/ 	.word	0x00000590


	//----- nvinfo : EIATTR_COOP_GROUP_MASK_REGIDS
	.align		4
.L_27:
        /*0054*/ 	.byte	0x04, 0x29
        /*0056*/ 	.short	(.L_29 - .L_28)


	//   ....[0]....
.L_28:
        /*0058*/ 	.word	0xffffffff


	//   ....[1]....
        /*005c*/ 	.word	0xffffffff


	//   ....[2]....
        /*0060*/ 	.word	0xffffffff


	//   ....[3]....
        /*0064*/ 	.word	0xffffffff


	//   ....[4]....
        /*0068*/ 	.word	0xffffffff


	//   ....[5]....
        /*006c*/ 	.word	0xffffffff


	//----- nvinfo : EIATTR_COOP_GROUP_INSTR_OFFSETS
	.align		4
.L_29:
        /*0070*/ 	.byte	0x04, 0x28
        /*0072*/ 	.short	(.L_31 - .L_30)


	//   ....[0]....
.L_30:
        /*0074*/ 	.word	0x00000050


	//   ....[1]....
        /*0078*/ 	.word	0x00000080


	//   ....[2]....
        /*007c*/ 	.word	0x00000180


	//   ....[3]....
        /*0080*/ 	.word	0x00000350


	//   ....[4]....
        /*0084*/ 	.word	0x00000390


	//   ....[5]....
        /*0088*/ 	.word	0x000003d0


	//----- nvinfo : EIATTR_REG_RECONFIG
	.align		4
.L_31:
        /*008c*/ 	.byte	0x01, 0x54
	.zero		2


	//----- nvinfo : EIATTR_SYSCALL_OFFSETS
	.align		4
        /*0090*/ 	.byte	0x04, 0x46
        /*0092*/ 	.short	(.L_33 - .L_32)


	//   ....[0]....
.L_32:
        /*0094*/ 	.word	0x000016d0


	//----- nvinfo : EIATTR_MBARRIER_INSTR_OFFSETS
	.align		4
.L_33:
        /*0098*/ 	.byte	0x04, 0x39
        /*009a*/ 	.short	(.L_35 - .L_34)


	//   ....[0]....
.L_34:
        /*009c*/ 	.word	0x00000300
        /*00a0*/ 	.word	0x000000ff
        /*00a4*/ 	.word	0x00000000
        /*00a8*/ 	.short	0x0100
        /*00aa*/ 	.byte	0x09
	.zero		1


	//   ....[1]....
        /*00ac*/ 	.word	0x00000310
        /*00b0*/ 	.word	0x000000ff
        /*00b4*/ 	.word	0x00000010
        /*00b8*/ 	.short	0x0100
        /*00ba*/ 	.byte	0x09
	.zero		1


	//   ....[2]....
        /*00bc*/ 	.word	0x00000320
        /*00c0*/ 	.word	0x000000ff
        /*00c4*/ 	.word	0x00000008
        /*00c8*/ 	.short	0x0100
        /*00ca*/ 	.byte	0x09
	.zero		1


	//   ....[3]....
        /*00cc*/ 	.word	0x00000330
        /*00d0*/ 	.word	0x000000ff
        /*00d4*/ 	.word	0x00000018
        /*00d8*/ 	.short	0x0100
        /*00da*/ 	.byte	0x09
	.zero		1


	//   ....[4]....
        /*00dc*/ 	.word	0x000005b0
        /*00e0*/ 	.word	0x000000ff
        /*00e4*/ 	.word	0x00000050
        /*00e8*/ 	.short	0x0100
        /*00ea*/ 	.byte	0x09
	.zero		1


	//   ....[5]....
        /*00ec*/ 	.word	0x000005c0
        /*00f0*/ 	.word	0x000000ff
        /*00f4*/ 	.word	0x00000058
        /*00f8*/ 	.short	0x0100
        /*00fa*/ 	.byte	0x09
	.zero		1


	//   ....[6]....
        /*00fc*/ 	.word	0x00000600
        /*0100*/ 	.word	0x000000ff
        /*0104*/ 	.word	0x00000030
        /*0108*/ 	.short	0x0100
        /*010a*/ 	.byte	0x0a
	.zero		1


	//   ....[7]....
        /*010c*/ 	.word	0x00000620
        /*0110*/ 	.word	0x000000ff
        /*0114*/ 	.word	0x00000038
        /*0118*/ 	.short	0x0100
        /*011a*/ 	.byte	0x0a
	.zero		1


	//   ....[8]....
        /*011c*/ 	.word	0x00000630
        /*0120*/ 	.word	0x000000ff
        /*0124*/ 	.word	0x00000040
        /*0128*/ 	.short	0x0100
        /*012a*/ 	.byte	0x0a
	.zero		1


	//   ....[9]....
        /*012c*/ 	.word	0x00000640
        /*0130*/ 	.word	0x000000ff
        /*0134*/ 	.word	0x00000048
        /*0138*/ 	.short	0x0100
        /*013a*/ 	.byte	0x0a
	.zero		1


	//   ....[10]....
        /*013c*/ 	.word	0x000015b0
        /*0140*/ 	.word	0x00000053
        /*0144*/ 	.word	0x00000000
        /*0148*/ 	.short	0x010a
        /*014a*/ 	.byte	0x2a
	.zero		1


	//   ....[11]....
        /*014c*/ 	.word	0x00001760
        /*0150*/ 	.word	0x00000003
        /*0154*/ 	.word	0x00000000
        /*0158*/ 	.short	0x010a
        /*015a*/ 	.byte	0x3f
	.zero		1


	//   ....[12]....
        /*015c*/ 	.word	0x000017a0
        /*0160*/ 	.word	0x00000003
        /*0164*/ 	.word	0x00000000
        /*0168*/ 	.short	0x010a
        /*016a*/ 	.byte	0x3f
	.zero		1


	//   ....[13]....
        /*016c*/ 	.word	0x000043e0
        /*0170*/ 	.word	0x000000ff
        /*0174*/ 	.word	0x00000000
        /*0178*/ 	.short	0x010a
        /*017a*/ 	.byte	0x04
	.zero		1


	//   ....[14]....
        /*017c*/ 	.word	0x00004420
        /*0180*/ 	.word	0x000000ff
        /*0184*/ 	.word	0x00000000
        /*0188*/ 	.short	0x010a
        /*018a*/ 	.byte	0x04
	.zero		1


	//   ....[15]....
        /*018c*/ 	.word	0x00006fd0
        /*0190*/ 	.word	0x000000ff
        /*0194*/ 	.word	0x00000000
        /*0198*/ 	.short	0x0101
        /*019a*/ 	.byte	0x04
	.zero		1


	//   ....[16]....
        /*019c*/ 	.word	0x000070c0
        /*01a0*/ 	.word	0x00000054
        /*01a4*/ 	.word	0x00000000
        /*01a8*/ 	.short	0x0101
        /*01aa*/ 	.byte	0x2b
	.zero		1


	//   ....[17]....
        /*01ac*/ 	.word	0x00007190
        /*01b0*/ 	.word	0x000000ff
        /*01b4*/ 	.word	0x00000000
        /*01b8*/ 	.short	0x0101
        /*01ba*/ 	.byte	0x04
	.zero		1


	//   ....[18]....
        /*01bc*/ 	.word	0x00007240
        /*01c0*/ 	.word	0x00000053
        /*01c4*/ 	.word	0x00000010
        /*01c8*/ 	.short	0x010a
        /*01ca*/ 	.byte	0x2a
	.zero		1


	//   ....[19]....
        /*01cc*/ 	.word	0x0000ad80
        /*01d0*/ 	.word	0x00000056
        /*01d4*/ 	.word	0x00000000
        /*01d8*/ 	.short	0x0101
        /*01da*/ 	.byte	0x2b
	.zero		1


	//   ....[20]....
        /*01dc*/ 	.word	0x0000b760
        /*01e0*/ 	.word	0x00000007
        /*01e4*/ 	.word	0x00000010
        /*01e8*/ 	.short	0x010a
        /*01ea*/ 	.byte	0x3f
	.zero		1


	//   ....[21]....
        /*01ec*/ 	.word	0x0000bd20
        /*01f0*/ 	.word	0x00000003
        /*01f4*/ 	.word	0x00000058
        /*01f8*/ 	.short	0x0101
        /*01fa*/ 	.byte	0x3f
	.zero		1


	//   ....[22]....
        /*01fc*/ 	.word	0x0000c490
        /*0200*/ 	.word	0x00000007
        /*0204*/ 	.word	0x00000000
        /*0208*/ 	.short	0x010a
        /*020a*/ 	.byte	0x3f
	.zero		1


	//   ....[23]....
        /*020c*/ 	.word	0x0000c510
        /*0210*/ 	.word	0x00000003
        /*0214*/ 	.word	0x00000000
        /*0218*/ 	.short	0x010a
        /*021a*/ 	.byte	0x3f
	.zero		1


	//   ....[24]....
        /*021c*/ 	.word	0x0000c570
        /*0220*/ 	.word	0x00000055
        /*0224*/ 	.word	0x00000000
        /*0228*/ 	.short	0x010a
        /*022a*/ 	.byte	0x3f
	.zero		1


	//   ....[25]....
        /*022c*/ 	.word	0x0000c5c0
        /*0230*/ 	.word	0x00000003
        /*0234*/ 	.word	0x00000000
        /*0238*/ 	.short	0x010a
        /*023a*/ 	.byte	0x3f
	.zero		1


	//   ....[26]....
        /*023c*/ 	.word	0x0000c620
        /*0240*/ 	.word	0x00000004
        /*0244*/ 	.word	0x00000000
        /*0248*/ 	.short	0x010a
        /*024a*/ 	.byte	0x3f
	.zero		1


	//   ....[27]....
        /*024c*/ 	.word	0x0000c670
        /*0250*/ 	.word	0x00000055
        /*0254*/ 	.word	0x00000010
        /*0258*/ 	.short	0x010a
        /*025a*/ 	.byte	0x3f
	.zero		1


	//   ....[28]....
        /*025c*/ 	.word	0x0000c740
        /*0260*/ 	.word	0x00000007
        /*0264*/ 	.word	0x00000010
        /*0268*/ 	.short	0x010a
        /*026a*/ 	.byte	0x3f
	.zero		1


	//   ....[29]....
        /*026c*/ 	.word	0x0000c810
        /*0270*/ 	.word	0x00000007
        /*0274*/ 	.word	0x00000000
        /*0278*/ 	.short	0x010a
        /*027a*/ 	.byte	0x3f
	.zero		1


	//----- nvinfo : EIATTR_NUM_MBARRIERS
	.align		4
.L_35:
        /*027c*/ 	.byte	0x03, 0x38
        /*027e*/ 	.short	0x000a


	//----- nvinfo : EIATTR_EXIT_INSTR_OFFSETS
	.align		4
        /*0280*/ 	.byte	0x04, 0x1c
        /*0282*/ 	.short	(.L_37 - .L_36)


	//   ....[0]....
.L_36:
        /*0284*/ 	.word	0x00001200


	//   ....[1]....
        /*0288*/ 	.word	0x00001260


	//   ....[2]....
        /*028c*/ 	.word	0x0000b490


	//   ....[3]....
        /*0290*/ 	.word	0x0000b4c0


	//   ....[4]....
        /*0294*/ 	.word	0x0000c560


	//----- nvinfo : EIATTR_MAX_THREADS
	.align		4
.L_37:
        /*0298*/ 	.byte	0x04, 0x05
        /*029a*/ 	.short	(.L_39 - .L_38)
.L_38:
        /*029c*/ 	.word	0x00000180
        /*02a0*/ 	.word	0x00000001
        /*02a4*/ 	.word	0x00000001


	//----- nvinfo : EIATTR_CRS_STACK_SIZE
	.align		4
.L_39:
        /*02a8*/ 	.byte	0x04, 0x1e
        /*02aa*/ 	.short	(.L_41 - .L_40)
.L_40:
        /*02ac*/ 	.word	0x00000000


	//----- nvinfo : EIATTR_CBANK_PARAM_SIZE
	.align		4
.L_41:
        /*02b0*/ 	.byte	0x03, 0x19
        /*02b2*/ 	.short	0x0470


	//----- nvinfo : EIATTR_PARAM_CBANK
	.align		4
        /*02b4*/ 	.byte	0x04, 0x0a
        /*02b6*/ 	.short	(.L_43 - .L_42)
	.align		4
.L_42:
        /*02b8*/ 	.word	index@(.nv.constant0._ZN7cutlass13device_kernelINS_4gemm6kernel13GemmUniversalIN4cute5tupleIJiiiiEEENS1_10collective13CollectiveMmaINS1_34MainloopSm90TmaGmmaWarpSpecializedILi2ENS5_IJNS4_1CILi1EEESB_SB_EEENS1_32KernelTmaWarpSpecializedPingpongEEENS5_IJNSA_ILi64EEENSA_ILi112EEENSA_ILi256EEEEEENS_6half_tENS5_IJlSB_lEEESJ_SK_NS4_8TiledMMAINS4_8MMA_AtomIJNS4_4SM904GMMA25MMA_64x16x16_F32F16F16_SSILNSO_5MajorE0ELSQ_0ELNSO_7ScaleInE1ELSR_1EEEEEENS4_6LayoutISC_NS5_IJNSA_ILi0EEESV_SV_EEEEENS5_IJNS4_10UnderscoreESY_SY_EEEEENS4_13SM90_TMA_LOADENS4_14ComposedLayoutINS4_7SwizzleILi3ELi4ELi3EEENS4_18smem_ptr_flag_bitsILi16EEENSU_INS5_IJNSA_ILi8EEESF_EEENS5_IJSF_SB_EEEEEEEvNS4_8identityES11_S1B_vS1C_EENS_8epilogue10collective6detail29Sm90TmaWarpSpecializedAdapterINS1F_15DefaultEpilogueISJ_SK_SK_NS1E_6thread17LinearCombinationISJ_Li1EffLNS1J_9ScaleType4KindE0ELNS_15FloatRoundStyleE2ESJ_EENS1_15EpilogueDefaultEEEEEvvEEEEvNT_6ParamsE)
        /*02bc*/ 	.short	0x0210
        /*02be*/ 	.short	0x0470


	//----- nvinfo : EIATTR_SW_WAR
	.align		4
.L_43:
        /*02c0*/ 	.byte	0x04, 0x36
        /*02c2*/ 	.short	(.L_45 - .L_44)
.L_44:
        /*02c4*/ 	.word	0x00000008
.L_45:


//--------------------- .nv.callgraph             --------------------------
	.section	.nv.callgraph,"",@"SHT_CUDA_CALLGRAPH"
	.align	4
	.sectionentsize	8
	.align		4
        /*0000*/ 	.word	0x00000000
	.align		4
        /*0004*/ 	.word	0xffffffff
	.align		4
        /*0008*/ 	.word	index@(_ZN7cutlass13device_kernelINS_4gemm6kernel13GemmUniversalIN4cute5tupleIJiiiiEEENS1_10collective13CollectiveMmaINS1_34MainloopSm90TmaGmmaWarpSpecializedILi2ENS5_IJNS4_1CILi1EEESB_SB_EEENS1_32KernelTmaWarpSpecializedPingpongEEENS5_IJNSA_ILi64EEENSA_ILi112EEENSA_ILi256EEEEEENS_6half_tENS5_IJlSB_lEEESJ_SK_NS4_8TiledMMAINS4_8MMA_AtomIJNS4_4SM904GMMA25MMA_64x16x16_F32F16F16_SSILNSO_5MajorE0ELSQ_0ELNSO_7ScaleInE1ELSR_1EEEEEENS4_6LayoutISC_NS5_IJNSA_ILi0EEESV_SV_EEEEENS5_IJNS4_10UnderscoreESY_SY_EEEEENS4_13SM90_TMA_LOADENS4_14ComposedLayoutINS4_7SwizzleILi3ELi4ELi3EEENS4_18smem_ptr_flag_bitsILi16EEENSU_INS5_IJNSA_ILi8EEESF_EEENS5_IJSF_SB_EEEEEEEvNS4_8identityES11_S1B_vS1C_EENS_8epilogue10collective6detail29Sm90TmaWarpSpecializedAdapterINS1F_15DefaultEpilogueISJ_SK_SK_NS1E_6thread17LinearCombinationISJ_Li1EffLNS1J_9ScaleType4KindE0ELNS_15FloatRoundStyleE2ESJ_EENS1_15EpilogueDefaultEEEEEvvEEEEvNT_6ParamsE)
	.align		4
        /*000c*/ 	.word	index@(__assertfail)
	.align		4
        /*0010*/ 	.word	0x00000000
	.align		4
        /*0014*/ 	.word	0xfffffffe
	.align		4
        /*0018*/ 	.word	0x00000000
	.align		4
        /*001c*/ 	.word	0xfffffffd
	.align		4
        /*0020*/ 	.word	0x00000000
	.align		4
        /*0024*/ 	.word	0xfffffffc


//--------------------- .nv.constant4             --------------------------
	.section	.nv.constant4,"a",@progbits
	.align	8
	.align		8
.nv.constant4:
        /*0000*/ 	.dword	__assertfail
	.align		8
        /*0008*/ 	.dword	__unnamed_1
	.align		8
        /*0010*/ 	.dword	_ZN40_INTERNAL_be6dcd96_4_k_cu_16fac0b1_172674cuda3std3__45__cpo5beginE
	.align		8
        /*0018*/ 	.dword	_ZN40_INTERNAL_be6dcd96_4_k_cu_16fac0b1_172674cuda3std3__45__cpo3endE
	.align		8
        /*0020*/ 	.dword	_ZN40_INTERNAL_be6dcd96_4_k_cu_16fac0b1_172674cuda3std3__45__cpo6cbeginE
	.align		8
        /*0028*/ 	.dword	_ZN40_INTERNAL_be6dcd96_4_k_cu_16fac0b1_172674cuda3std3__45__cpo4cendE
	.align		8
        /*0030*/ 	.dword	_ZN40_INTERNAL_be6dcd96_4_k_cu_16fac0b1_172674cuda3std3__442_GLOBAL__N__be6dcd96_4_k_cu_16fac0b1_172676ignoreE
	.align		8
        /*0038*/ 	.dword	_ZN40_INTERNAL_be6dcd96_4_k_cu_16fac0b1_172674cuda3std3__419piecewise_constructE
	.align		8
        /*0040*/ 	.dword	_ZN40_INTERNAL_be6dcd96_4_k_cu_16fac0b1_172674cuda3std3__48in_placeE
	.align		8
        /*0048*/ 	.dword	_ZN40_INTERNAL_be6dcd96_4_k_cu_16fac0b1_172674cuda3std6ranges3__45__cpo4swapE
	.align		8
        /*0050*/ 	.dword	_ZN40_INTERNAL_be6dcd96_4_k_cu_16fac0b1_172674cuda3std6ranges3__45__cpo9iter_moveE
	.align		8
        /*0058*/ 	.dword	_ZN40_INTERNAL_be6dcd96_4_k_cu_16fac0b1_172674cute7productE
	.align		8
        /*0060*/ 	.dword	_ZN40_INTERNAL_be6dcd96_4_k_cu_16fac0b1_172674cute1_E
	.align		8
        /*0068*/ 	.dword	$str$22
	.align		8
        /*0070*/ 	.dword	$str$23


//--------------------- .text._ZN7cutlass13device_kernelINS_4gemm6kernel13GemmUniversalIN4cute5tupleIJiiiiEEENS1_10collective13CollectiveMmaINS1_34MainloopSm90TmaGmmaWarpSpecializedILi2ENS5_IJNS4_1CILi1EEESB_SB_EEENS1_32KernelTmaWarpSpecializedPingpongEEENS5_IJNSA_ILi64EEENSA_ILi112EEENSA_ILi256EEEEEENS_6half_tENS5_IJlSB_lEEESJ_SK_NS4_8TiledMMAINS4_8MMA_AtomIJNS4_4SM904GMMA25MMA_64x16x16_F32F16F16_SSILNSO_5MajorE0ELSQ_0ELNSO_7ScaleInE1ELSR_1EEEEEENS4_6LayoutISC_NS5_IJNSA_ILi0EEESV_SV_EEEEENS5_IJNS4_10UnderscoreESY_SY_EEEEENS4_13SM90_TMA_LOADENS4_14ComposedLayoutINS4_7SwizzleILi3ELi4ELi3EEENS4_18smem_ptr_flag_bitsILi16EEENSU_INS5_IJNSA_ILi8EEESF_EEENS5_IJSF_SB_EEEEEEEvNS4_8identityES11_S1B_vS1C_EENS_8epilogue10collective6detail29Sm90TmaWarpSpecializedAdapterINS1F_15DefaultEpilogueISJ_SK_SK_NS1E_6thread17LinearCombinationISJ_Li1EffLNS1J_9ScaleType4KindE0ELNS_15FloatRoundStyleE2ESJ_EENS1_15EpilogueDefaultEEEEEvvEEEEvNT_6ParamsE --------------------------
	.section	.text._ZN7cutlass13device_kernelINS_4gemm6kernel13GemmUniversalIN4cute5tupleIJiiiiEEENS1_10collective13CollectiveMmaINS1_34MainloopSm90TmaGmmaWarpSpecializedILi2ENS5_IJNS4_1CILi1EEESB_SB_EEENS1_32KernelTmaWarpSpecializedPingpongEEENS5_IJNSA_ILi64EEENSA_ILi112EEENSA_ILi256EEEEEENS_6half_tENS5_IJlSB_lEEESJ_SK_NS4_8TiledMMAINS4_8MMA_AtomIJNS4_4SM904GMMA25MMA_64x16x16_F32F16F16_SSILNSO_5MajorE0ELSQ_0ELNSO_7ScaleInE1ELSR_1EEEEEENS4_6LayoutISC_NS5_IJNSA_ILi0EEESV_SV_EEEEENS5_IJNS4_10UnderscoreESY_SY_EEEEENS4_13SM90_TMA_LOADENS4_14ComposedLayoutINS4_7SwizzleILi3ELi4ELi3EEENS4_18smem_ptr_flag_bitsILi16EEENSU_INS5_IJNSA_ILi8EEESF_EEENS5_IJSF_SB_EEEEEEEvNS4_8identityES11_S1B_vS1C_EENS_8epilogue10collective6detail29Sm90TmaWarpSpecializedAdapterINS1F_15DefaultEpilogueISJ_SK_SK_NS1E_6thread17LinearCombinationISJ_Li1EffLNS1J_9ScaleType4KindE0ELNS_15FloatRoundStyleE2ESJ_EENS1_15EpilogueDefaultEEEEEvvEEEEvNT_6ParamsE,"ax",@progbits
	.align	128
.text._ZN7cutlass13device_kernelINS_4gemm6kernel13GemmUniversalIN4cute5tupleIJiiiiEEENS1_10collective13CollectiveMmaINS1_34MainloopSm90TmaGmmaWarpSpecializedILi2ENS5_IJNS4_1CILi1EEESB_SB_EEENS1_32KernelTmaWarpSpecializedPingpongEEENS5_IJNSA_ILi64EEENSA_ILi112EEENSA_ILi256EEEEEENS_6half_tENS5_IJlSB_lEEESJ_SK_NS4_8TiledMMAINS4_8MMA_AtomIJNS4_4SM904GMMA25MMA_64x16x16_F32F16F16_SSILNSO_5MajorE0ELSQ_0ELNSO_7ScaleInE1ELSR_1EEEEEENS4_6LayoutISC_NS5_IJNSA_ILi0EEESV_SV_EEEEENS5_IJNS4_10UnderscoreESY_SY_EEEEENS4_13SM90_TMA_LOADENS4_14ComposedLayoutINS4_7SwizzleILi3ELi4ELi3EEENS4_18smem_ptr_flag_bitsILi16EEENSU_INS5_IJNSA_ILi8EEESF_EEENS5_IJSF_SB_EEEEEEEvNS4_8identityES11_S1B_vS1C_EENS_8epilogue10collective6detail29Sm90TmaWarpSpecializedAdapterINS1F_15DefaultEpilogueISJ_SK_SK_NS1E_6thread17LinearCombinationISJ_Li1EffLNS1J_9ScaleType4KindE0ELNS_15FloatRoundStyleE2ESJ_EENS1_15EpilogueDefaultEEEEEvvEEEEvNT_6ParamsE:
        .type           _ZN7cutlass13device_kernelINS_4gemm6kernel13GemmUniversalIN4cute5tupleIJiiiiEEENS1_10collective13CollectiveMmaINS1_34MainloopSm90TmaGmmaWarpSpecializedILi2ENS5_IJNS4_1CILi1EEESB_SB_EEENS1_32KernelTmaWarpSpecializedPingpongEEENS5_IJNSA_ILi64EEENSA_ILi112EEENSA_ILi256EEEEEENS_6half_tENS5_IJlSB_lEEESJ_SK_NS4_8TiledMMAINS4_8MMA_AtomIJNS4_4SM904GMMA25MMA_64x16x16_F32F16F16_SSILNSO_5MajorE0ELSQ_0ELNSO_7ScaleInE1ELSR_1EEEEEENS4_6LayoutISC_NS5_IJNSA_ILi0EEESV_SV_EEEEENS5_IJNS4_10UnderscoreESY_SY_EEEEENS4_13SM90_TMA_LOADENS4_14ComposedLayoutINS4_7SwizzleILi3ELi4ELi3EEENS4_18smem_ptr_flag_bitsILi16EEENSU_INS5_IJNSA_ILi8EEESF_EEENS5_IJSF_SB_EEEEEEEvNS4_8identityES11_S1B_vS1C_EENS_8epilogue10collective6detail29Sm90TmaWarpSpecializedAdapterINS1F_15DefaultEpilogueISJ_SK_SK_NS1E_6thread17LinearCombinationISJ_Li1EffLNS1J_9ScaleType4KindE0ELNS_15FloatRoundStyleE2ESJ_EENS1_15EpilogueDefaultEEEEEvvEEEEvNT_6ParamsE,@function
        .size           _ZN7cutlass13device_kernelINS_4gemm6kernel13GemmUniversalIN4cute5tupleIJiiiiEEENS1_10collective13CollectiveMmaINS1_34MainloopSm90TmaGmmaWarpSpecializedILi2ENS5_IJNS4_1CILi1EEESB_SB_EEENS1_32KernelTmaWarpSpecializedPingpongEEENS5_IJNSA_ILi64EEENSA_ILi112EEENSA_ILi256EEEEEENS_6half_tENS5_IJlSB_lEEESJ_SK_NS4_8TiledMMAINS4_8MMA_AtomIJNS4_4SM904GMMA25MMA_64x16x16_F32F16F16_SSILNSO_5MajorE0ELSQ_0ELNSO_7ScaleInE1ELSR_1EEEEEENS4_6LayoutISC_NS5_IJNSA_ILi0EEESV_SV_EEEEENS5_IJNS4_10UnderscoreESY_SY_EEEEENS4_13SM90_TMA_LOADENS4_14ComposedLayoutINS4_7SwizzleILi3ELi4ELi3EEENS4_18smem_ptr_flag_bitsILi16EEENSU_INS5_IJNSA_ILi8EEESF_EEENS5_IJSF_SB_EEEEEEEvNS4_8identityES11_S1B_vS1C_EENS_8epilogue10collective6detail29Sm90TmaWarpSpecializedAdapterINS1F_15DefaultEpilogueISJ_SK_SK_NS1E_6thread17LinearCombinationISJ_Li1EffLNS1J_9ScaleType4KindE0ELNS_15FloatRoundStyleE2ESJ_EENS1_15EpilogueDefaultEEEEEvvEEEEvNT_6ParamsE,(.L_x_176 - _ZN7cutlass13device_kernelINS_4gemm6kernel13GemmUniversalIN4cute5tupleIJiiiiEEENS1_10collective13CollectiveMmaINS1_34MainloopSm90TmaGmmaWarpSpecializedILi2ENS5_IJNS4_1CILi1EEESB_SB_EEENS1_32KernelTmaWarpSpecializedPingpongEEENS5_IJNSA_ILi64EEENSA_ILi112EEENSA_ILi256EEEEEENS_6half_tENS5_IJlSB_lEEESJ_SK_NS4_8TiledMMAINS4_8MMA_AtomIJNS4_4SM904GMMA25MMA_64x16x16_F32F16F16_SSILNSO_5MajorE0ELSQ_0ELNSO_7ScaleInE1ELSR_1EEEEEENS4_6LayoutISC_NS5_IJNSA_ILi0EEESV_SV_EEEEENS5_IJNS4_10UnderscoreESY_SY_EEEEENS4_13SM90_TMA_LOADENS4_14ComposedLayoutINS4_7SwizzleILi3ELi4ELi3EEENS4_18smem_ptr_flag_bitsILi16EEENSU_INS5_IJNSA_ILi8EEESF_EEENS5_IJSF_SB_EEEEEEEvNS4_8identityES11_S1B_vS1C_EENS_8epilogue10collective6detail29Sm90TmaWarpSpecializedAdapterINS1F_15DefaultEpilogueISJ_SK_SK_NS1E_6thread17LinearCombinationISJ_Li1EffLNS1J_9ScaleType4KindE0ELNS_15FloatRoundStyleE2ESJ_EENS1_15EpilogueDefaultEEEEEvvEEEEvNT_6ParamsE)
        .other          _ZN7cutlass13device_kernelINS_4gemm6kernel13GemmUniversalIN4cute5tupleIJiiiiEEENS1_10collective13CollectiveMmaINS1_34MainloopSm90TmaGmmaWarpSpecializedILi2ENS5_IJNS4_1CILi1EEESB_SB_EEENS1_32KernelTmaWarpSpecializedPingpongEEENS5_IJNSA_ILi64EEENSA_ILi112EEENSA_ILi256EEEEEENS_6half_tENS5_IJlSB_lEEESJ_SK_NS4_8TiledMMAINS4_8MMA_AtomIJNS4_4SM904GMMA25MMA_64x16x16_F32F16F16_SSILNSO_5MajorE0ELSQ_0ELNSO_7ScaleInE1ELSR_1EEEEEENS4_6LayoutISC_NS5_IJNSA_ILi0EEESV_SV_EEEEENS5_IJNS4_10UnderscoreESY_SY_EEEEENS4_13SM90_TMA_LOADENS4_14ComposedLayoutINS4_7SwizzleILi3ELi4ELi3EEENS4_18smem_ptr_flag_bitsILi16EEENSU_INS5_IJNSA_ILi8EEESF_EEENS5_IJSF_SB_EEEEEEEvNS4_8identityES11_S1B_vS1C_EENS_8epilogue10collective6detail29Sm90TmaWarpSpecializedAdapterINS1F_15DefaultEpilogueISJ_SK_SK_NS1E_6thread17LinearCombinationISJ_Li1EffLNS1J_9ScaleType4KindE0ELNS_15FloatRoundStyleE2ESJ_EENS1_15EpilogueDefaultEEEEEvvEEEEvNT_6ParamsE,@"STO_CUDA_ENTRY STV_DEFAULT"
_ZN7cutlass13device_kernelINS_4gemm6kernel13GemmUniversalIN4cute5tupleIJiiiiEEENS1_10collective13CollectiveMmaINS1_34MainloopSm90TmaGmmaWarpSpecializedILi2ENS5_IJNS4_1CILi1EEESB_SB_EEENS1_32KernelTmaWarpSpecializedPingpongEEENS5_IJNSA_ILi64EEENSA_ILi112EEENSA_ILi256EEEEEENS_6half_tENS5_IJlSB_lEEESJ_SK_NS4_8TiledMMAINS4_8MMA_AtomIJNS4_4SM904GMMA25MMA_64x16x16_F32F16F16_SSILNSO_5MajorE0ELSQ_0ELNSO_7ScaleInE1ELSR_1EEEEEENS4_6LayoutISC_NS5_IJNSA_ILi0EEESV_SV_EEEEENS5_IJNS4_10UnderscoreESY_SY_EEEEENS4_13SM90_TMA_LOADENS4_14ComposedLayoutINS4_7SwizzleILi3ELi4ELi3EEENS4_18smem_ptr_flag_bitsILi16EEENSU_INS5_IJNSA_ILi8EEESF_EEENS5_IJSF_SB_EEEEEEEvNS4_8identityES11_S1B_vS1C_EENS_8epilogue10collective6detail29Sm90TmaWarpSpecializedAdapterINS1F_15DefaultEpilogueISJ_SK_SK_NS1E_6thread17LinearCombinationISJ_Li1EffLNS1J_9ScaleType4KindE0ELNS_15FloatRoundStyleE2ESJ_EENS1_15EpilogueDefaultEEEEEvvEEEEvNT_6ParamsE:
[----:B------:R-:W0:Y:S01]  /*0000*/  LDC R1, c[0x0][0x28] ;  /* 0x00000a00ff017b82 */ /* 0x000e220000000800 */
[----:B------:R-:W1:Y:S01]  /*0010*/  S2R R4, SR_TID.X ;  /* 0x0000000000047919 */ /* 0x000e620000002100 */
[----:B------:R-:W-:Y:S01]  /*0020*/  ELECT P0, URZ, PT ;  /* 0x00000000003f782f */ /* 0x000fe20003800000 */
[----:B------:R-:W-:Y:S01]  /*0030*/  BSSY B0, `(.L_x_0) ;  /* 0x0000014000007945 */ /* 0x000fe20003800000 */
[----:B-1----:R-:W-:-:S05]  /*0040*/  SHF.R.U32.HI R0, RZ, 0x5, R4 ;  /* 0x00000005ff007819 */ /* 0x002fca0000011604 */
[----:B------:R-:W1:Y:S02]  /*0050*/  SHFL.IDX PT, R2, R0, RZ, 0x1f ;  /* 0x00001fff00027589 */ /* 0x000e6400000e0000 */
[----:B-1----:R-:W-:Y:S02]  /*0060*/  R2UR UR8, R2 ;  /* 0x00000000020872ca */ /* 0x002fe400000e0000 */
[----:B------:R-:W-:-:S05]  /*0070*/  SHF.R.U32.HI R2, RZ, 0x7, R4 ;  /* 0x00000007ff027819 */ /* 0x000fca0000011604 */
[----:B------:R1:W2:Y:S06]  /*0080*/  SHFL.IDX PT, R3, R2, RZ, 0x1f ;  /* 0x00001fff02037589 */ /* 0x0002ac00000e0000 */
[----:B------:R-:W-:Y:S02]  /*0090*/  USHF.R.S32.HI UR4, URZ, 0x1f, UR8 ;  /* 0x0000001f3f047899 */ /* 0x000fe40008011408 */
[----:B------:R-:W-:Y:S02]  /*00a0*/  ISETP.NE.OR P0, PT, RZ, UR8, !P0 ;  /* 0x00000008ff007c0c */ /* 0x000fe4000c705670 */
[----:B------:R-:W-:-:S04]  /*00b0*/  ULEA.HI UR4, UR4, UR8, URZ, 0x2 ;  /* 0x0000000804047291 */ /* 0x000fc8000f8f103f */
[----:B------:R-:W-:-:S04]  /*00c0*/  ULOP3.LUT UR4, UR4, 0xfffffffc, URZ, 0xc0, !UPT ;  /* 0xfffffffc04047892 */ /* 0x000fc8000f8ec03f */
[----:B------:R-:W-:-:S03]  /*00d0*/  UIADD3 UR8, UR8, -UR4, URZ ;  /* 0x8000000408087290 */ /* 0x000fc6000fffe03f */
[----:B01----:R-:W-:Y:S09]  /*00e0*/  @P0 BRA `(.L_x_1) ;  /* 0x0000000000200947 */ /* 0x003ff20003800000 */
[----:B------:R-:W-:Y:S02]  /*00f0*/  ULDC.64 UR4, c[0x0][0x198] ;  /* 0x0000660000047ab9 */ /* 0x000fe40000000a00 */
[----:B------:R-:W-:Y:S02]  /*0100*/  UIADD3 UR6, UP0, UR4, 0xf0, URZ ;  /* 0x000000f004067890 */ /* 0x000fe4000ff1e03f */
[----:B------:R-:W-:Y:S02]  /*0110*/  UIADD3 UR4, UP1, UR4, 0x1f0, URZ ;  /* 0x000001f004047890 */ /* 0x000fe4000ff3e03f */
[----:B------:R-:W-:Y:S02]  /*0120*/  UIADD3.X UR7, URZ, UR5, URZ, UP0, !UPT ;  /* 0x000000053f077290 */ /* 0x000fe400087fe43f */
[----:B------:R-:W-:-:S07]  /*0130*/  UIADD3.X UR5, URZ, UR5, URZ, UP1, !UPT ;  /* 0x000000053f057290 */ /* 0x000fce0008ffe43f */
[----:B------:R0:W-:Y:S02]  /*0140*/  UTMACCTL.PF [UR6] ;  /* 0x00000000060079b9 */ /* 0x0001e40008040000 */
[----:B------:R0:W-:Y:S02]  /*0150*/  UTMACCTL.PF [UR4] ;  /* 0x00000000040079b9 */ /* 0x0001e40008040000 */
[----:B0-----:R-:W-:Y:S01]  /*0160*/  NOP ;  /* 0x0000000000007918 */ /* 0x001fe20000000000 */
.L_x_1:
[----:B------:R-:W-:Y:S05]  /*0170*/  BSYNC B0 ;  /* 0x0000000000007941 */ /* 0x000fea0003800000 */
.L_x_0:
[----:B------:R-:W0:Y:S01]  /*0180*/  SHFL.IDX PT, R5, R0, RZ, 0x1f ;  /* 0x00001fff00057589 */ /* 0x000e2200000e0000 */
[----:B--2---:R-:W-:Y:S01]  /*0190*/  R2UR UR15, R3 ;  /* 0x00000000030f72ca */ /* 0x004fe200000e0000 */
[----:B------:R-:W-:-:S04]  /*01a0*/  UISETP.NE.AND UP0, UPT, UR8, 0x3, UPT ;  /* 0x000000030800788c */ /* 0x000fc8000bf05270 */
[----:B------:R-:W-:-:S08]  /*01b0*/  UISETP.EQ.OR UP0, UPT, UR8, URZ, !UP0 ;  /* 0x0000003f0800728c */ /* 0x000fd0000c702670 */
[----:B------:R-:W-:Y:S02]  /*01c0*/  UIADD3 UR18, UR15, -0x1, URZ ;  /* 0xffffffff0f127890 */ /* 0x000fe4000fffe03f */
[----:B------:R-:W-:Y:S02]  /*01d0*/  UISETP.EQ.AND UP0, UPT, UR15, URZ, UP0 ;  /* 0x0000003f0f00728c */ /* 0x000fe40008702270 */
[----:B------:R-:W-:Y:S02]  /*01e0*/  UISETP.GE.U32.AND UP1, UPT, UR18, 0x2, UPT ;  /* 0x000000021200788c */ /* 0x000fe4000bf26070 */
[----:B------:R-:W-:Y:S01]  /*01f0*/  USEL UR39, URZ, 0x1, !UP0 ;  /* 0x000000013f277887 */ /* 0x000fe2000c000000 */
[----:B0-----:R-:W-:-:S03]  /*0200*/  ISETP.NE.AND P0, PT, R5, RZ, PT ;  /* 0x000000ff0500720c */ /* 0x001fc60003f05270 */
[----:B------:R-:W-:-:S10]  /*0210*/  USEL UR39, UR39, 0x2, UP1 ;  /* 0x0000000227277887 */ /* 0x000fd40008800000 */
[----:B------:R-:W-:Y:S05]  /*0220*/  @P0 BRA `(.L_x_2) ;  /* 0x0000000000480947 */ /* 0x000fea0003800000 */
[----:B------:R-:W0:Y:S01]  /*0230*/  S2UR UR9, SR_CgaCtaId ;  /* 0x00000000000979c3 */ /* 0x000e220000008800 */
[----:B------:R-:W-:Y:S01]  /*0240*/  UMOV UR4, 0x400 ;  /* 0x0000040000047882 */ /* 0x000fe20000000000 */
[----:B------:R-:W-:Y:S01]  /*0250*/  UMOV UR5, 0x1 ;  /* 0x0000000100057882 */ /* 0x000fe20000000000 */
[----:B------:R-:W-:Y:S01]  /*0260*/  UMOV UR6, 0x80 ;  /* 0x0000008000067882 */ /* 0x000fe20000000000 */
[----:B------:R-:W-:Y:S01]  /*0270*/  ELECT P0, URZ, PT ;  /* 0x00000000003f782f */ /* 0x000fe20003800000 */
[----:B------:R-:W-:-:S04]  /*0280*/  UIADD3 UR6, -UR6, 0x100000, URZ ;  /* 0x0010000006067890 */ /* 0x000fc8000fffe13f */
[----:B------:R-:W-:Y:S02]  /*0290*/  USHF.L.U32 UR7, UR6, 0xb, URZ ;  /* 0x0000000b06077899 */ /* 0x000fe4000800063f */
[----:B------:R-:W-:Y:S02]  /*02a0*/  USHF.L.U32 UR6, UR6, 0x1, URZ ;  /* 0x0000000106067899 */ /* 0x000fe4000800063f */
[----:B0-----:R-:W-:Y:S02]  /*02b0*/  ULEA UR9, UR9, UR4, 0x18 ;  /* 0x0000000409097291 */ /* 0x001fe4000f8ec03f */
[----:B------:R-:W-:-:S04]  /*02c0*/  UIADD3 UR4, -UR5, 0x100000, URZ ;  /* 0x0010000005047890 */ /* 0x000fc8000fffe13f */
[----:B------:R-:W-:Y:S02]  /*02d0*/  USHF.L.U32 UR5, UR4, 0xb, URZ ;  /* 0x0000000b04057899 */ /* 0x000fe4000800063f */
[----:B------:R-:W-:Y:S01]  /*02e0*/  USHF.L.U32 UR4, UR4, 0x1, URZ ;  /* 0x0000000104047899 */ /* 0x000fe2000800063f */
[----:B------:R-:W0:Y:S11]  /*02f0*/  FENCE.VIEW.ASYNC.S ;  /* 0x00000000000073c6 */ /* 0x000e360000000000 */
[----:B0-----:R0:W1:Y:S01]  /*0300*/  SYNCS.EXCH.64 URZ, [UR9], UR4 ;  /* 0x00000004093f75b2 */ /* 0x0010620008000100 */
[----:B------:R0:W2:Y:S01]  /*0310*/  SYNCS.EXCH.64 URZ, [UR9+0x10], UR6 ;  /* 0x00001006093f75b2 */ /* 0x0000a20008000100 */
[----:B------:R0:W3:Y:S01]  /*0320*/  SYNCS.EXCH.64 URZ, [UR9+0x8], UR4 ;  /* 0x00000804093f75b2 */ /* 0x0000e20008000100 */
[----:B------:R0:W4:Y:S01]  /*0330*/  SYNCS.EXCH.64 URZ, [UR9+0x18], UR6 ;  /* 0x00001806093f75b2 */ /* 0x0001220008000100 */
[----:B------:R-:W-:Y:S01]  /*0340*/  NOP ;  /* 0x0000000000007918 */ /* 0x000fe20000000000 */
.L_x_2:
[----:B------:R-:W5:Y:S01]  /*0350*/  SHFL.IDX PT, R5, R0, RZ, 0x1f ;  /* 0x00001fff00057589 */ /* 0x000f6200000e0000 */
[----:B------:R-:W-:Y:S01]  /*0360*/  ELECT P0, URZ, PT ;  /* 0x00000000003f782f */ /* 0x000fe20003800000 */
[----:B------:R-:W-:Y:S01]  /*0370*/  NOP ;  /* 0x0000000000007918 */ /* 0x000fe20000000000 */
[----:B------:R-:W-:Y:S01]  /*0380*/  ELECT P1, URZ, PT ;  /* 0x00000000003f782f */ /* 0x000fe20003820000 */
[----:B------:R-:W1:Y:S01]  /*0390*/  SHFL.IDX PT, R3, R0, RZ, 0x1f ;  /* 0x00001fff00037589 */ /* 0x000e6200000e0000 */
[----:B0-----:R-:W-:Y:S01]  /*03a0*/  UMOV UR4, 0x20 ;  /* 0x0000002000047882 */ /* 0x001fe20000000000 */
[----:B------:R-:W-:Y:S01]  /*03b0*/  UMOV UR12, 0x80 ;  /* 0x00000080000c7882 */ /* 0x000fe20000000000 */
[----:B------:R-:W-:Y:S01]  /*03c0*/  NOP ;  /* 0x0000000000007918 */ /* 0x000fe20000000000 */
[----:B------:R0:W0:Y:S01]  /*03d0*/  SHFL.IDX PT, R0, R2, RZ, 0x1f ;  /* 0x00001fff02007589 */ /* 0x00002200000e0000 */
[----:B------:R-:W-:Y:S01]  /*03e0*/  ULDC.64 UR50, c[0x0][0x208] ;  /* 0x0000820000327ab9 */ /* 0x000fe20000000a00 */
[----:B-----5:R-:W-:-:S02]  /*03f0*/  ISETP.NE.OR P0, PT, R5, RZ, !P0 ;  /* 0x000000ff0500720c */ /* 0x020fc40004705670 */
[----:B-1----:R-:W-:Y:S02]  /*0400*/  ISETP.NE.OR P1, PT, R3, RZ, !P1 ;  /* 0x000000ff0300720c */ /* 0x002fe40004f25670 */
[----:B------:R-:W-:-:S04]  /*0410*/  SHF.R.S32.HI R3, RZ, 0x1f, R4 ;  /* 0x0000001fff037819 */ /* 0x000fc80000011404 */
[----:B------:R-:W-:-:S05]  /*0420*/  LEA.HI R3, R3, R4, RZ, 0x7 ;  /* 0x0000000403037211 */ /* 0x000fca00078f38ff */
[----:B------:R-:W-:Y:S01]  /*0430*/  VOTEU.ALL UP0, P0 ;  /* 0x00000000003f7886 */ /* 0x000fe20000000000 */
[----:B------:R-:W-:Y:S01]  /*0440*/  LOP3.LUT R3, R3, 0xffffff80, RZ, 0xc0, !PT ;  /* 0xffffff8003037812 */ /* 0x000fe200078ec0ff */
[----:B------:R-:W-:-:S03]  /*0450*/  VOTEU.ALL UP1, P1 ;  /* 0x00000000003f7886 */ /* 0x000fc60000820000 */
[----:B------:R-:W1:Y:S01]  /*0460*/  @!UP0 S2UR UR7, SR_CgaCtaId ;  /* 0x00000000000789c3 */ /* 0x000e620000008800 */
[----:B------:R-:W-:Y:S01]  /*0470*/  @!UP0 UMOV UR6, 0x400 ;  /* 0x0000040000068882 */ /* 0x000fe20000000000 */
[----:B------:R-:W-:-:S04]  /*0480*/  @!UP0 UIADD3 UR4, -UR4, 0x100000, URZ ;  /* 0x0010000004048890 */ /* 0x000fc8000fffe13f */
[----:B------:R-:W-:Y:S02]  /*0490*/  @!UP0 USHF.L.U32 UR5, UR4, 0xb, URZ ;  /* 0x0000000b04058899 */ /* 0x000fe4000800063f */
[----:B------:R-:W-:Y:S01]  /*04a0*/  @!UP0 USHF.L.U32 UR4, UR4, 0x1, URZ ;  /* 0x0000000104048899 */ /* 0x000fe2000800063f */
[----:B------:R-:W-:Y:S01]  /*04b0*/  IMAD.IADD R3, R4, 0x1, -R3 ;  /* 0x0000000104037824 */ /* 0x000fe200078e0a03 */
[----:B------:R-:W-:Y:S01]  /*04c0*/  @!UP1 UMOV UR10, 0x400 ;  /* 0x00000400000a9882 */ /* 0x000fe20000000000 */
[----:B------:R-:W-:Y:S01]  /*04d0*/  VOTEU.ALL UP2, P1 ;  /* 0x00000000003f7886 */ /* 0x000fe20000840000 */
[----:B------:R-:W-:Y:S01]  /*04e0*/  VOTEU.ALL UP3, P1 ;  /* 0x00000000003f7886 */ /* 0x000fe20000860000 */
[----:B------:R-:W-:Y:S01]  /*04f0*/  VOTEU.ALL UP4, P1 ;  /* 0x00000000003f7886 */ /* 0x000fe20000880000 */
[----:B------:R-:W5:Y:S01]  /*0500*/  @!UP1 S2UR UR11, SR_CgaCtaId ;  /* 0x00000000000b99c3 */ /* 0x000f620000008800 */
[----:B------:R-:W-:Y:S01]  /*0510*/  VOTEU.ALL UP5, P1 ;  /* 0x00000000003f7886 */ /* 0x000fe200008a0000 */
[----:B------:R-:W-:Y:S01]  /*0520*/  ISETP.NE.AND P1, PT, RZ, UR15, PT ;  /* 0x0000000fff007c0c */ /* 0x000fe2000bf25270 */
[----:B-1----:R-:W-:-:S02]  /*0530*/  @!UP0 ULEA UR9, UR7, UR6, 0x18 ;  /* 0x0000000607098291 */ /* 0x002fc4000f8ec03f */
[----:B------:R-:W-:-:S04]  /*0540*/  @!UP1 UIADD3 UR6, -UR12, 0x100000, URZ ;  /* 0x001000000c069890 */ /* 0x000fc8000fffe13f */
[----:B------:R-:W-:Y:S02]  /*0550*/  @!UP1 USHF.L.U32 UR7, UR6, 0xb, URZ ;  /* 0x0000000b06079899 */ /* 0x000fe4000800063f */
[----:B------:R-:W-:Y:S01]  /*0560*/  @!UP1 USHF.L.U32 UR6, UR6, 0x1, URZ ;  /* 0x0000000106069899 */ /* 0x000fe2000800063f */
[----:B------:R-:W-:Y:S01]  /*0570*/  VOTEU.ALL UP0, P0 ;  /* 0x00000000003f7886 */ /* 0x000fe20000000000 */
[----:B-----5:R-:W-:Y:S01]  /*0580*/  @!UP1 ULEA UR10, UR11, UR10, 0x18 ;  /* 0x0000000a0b0a9291 */ /* 0x020fe2000f8ec03f */
[----:B------:R-:W-:Y:S01]  /*0590*/  VOTEU.ALL UP1, P0 ;  /* 0x00000000003f7886 */ /* 0x000fe20000020000 */
[----:B------:R-:W1:Y:S02]  /*05a0*/  FENCE.VIEW.ASYNC.S ;  /* 0x00000000000073c6 */ /* 0x000e640000000000 */
[----:B-1----:R-:W2:Y:S02]  /*05b0*/  @!UP0 SYNCS.EXCH.64 URZ, [UR9+0x50], UR4 ;  /* 0x00005004093f85b2 */ /* 0x002ea40008000100 */
[----:B------:R1:W2:Y:S01]  /*05c0*/  @!UP1 SYNCS.EXCH.64 URZ, [UR9+0x58], UR4 ;  /* 0x00005804093f95b2 */ /* 0x0002a20008000100 */
[----:B------:R-:W-:Y:S01]  /*05d0*/  NOP ;  /* 0x0000000000007918 */ /* 0x000fe20000000000 */
[----:B-1----:R-:W-:-:S02]  /*05e0*/  ULDC.64 UR4, c[0x0][0x598] ;  /* 0x0001660000047ab9 */ /* 0x002fc40000000a00 */
[----:B------:R-:W-:Y:S02]  /*05f0*/  ISETP.NE.U32.AND P0, PT, RZ, UR4, PT ;  /* 0x00000004ff007c0c */ /* 0x000fe4000bf05070 */
[----:B------:R1:W2:Y:S02]  /*0600*/  @!UP2 SYNCS.EXCH.64 URZ, [UR10+0x30], UR6 ;  /* 0x000030060a3fa5b2 */ /* 0x0002a40008000100 */
[----:B------:R-:W-:Y:S01]  /*0610*/  ISETP.NE.AND.EX P0, PT, RZ, UR5, PT, P0 ;  /* 0x00000005ff007c0c */ /* 0x000fe2000bf05300 */
[----:B------:R1:W2:Y:S01]  /*0620*/  @!UP3 SYNCS.EXCH.64 URZ, [UR10+0x38], UR6 ;  /* 0x000038060a3fb5b2 */ /* 0x0002a20008000100 */
[----:B------:R1:W2:Y:S01]  /*0630*/  @!UP4 SYNCS.EXCH.64 URZ, [UR10+0x40], UR6 ;  /* 0x000040060a3fc5b2 */ /* 0x0002a20008000100 */
[----:B------:R1:W2:Y:S01]  /*0640*/  @!UP5 SYNCS.EXCH.64 URZ, [UR10+0x48], UR6 ;  /* 0x000048060a3fd5b2 */ /* 0x0002a20008000100 */
[----:B------:R-:W-:Y:S01]  /*0650*/  NOP ;  /* 0x0000000000007918 */ /* 0x000fe20000000000 */
[----:B--234-:R-:W-:Y:S08]  /*0660*/  BAR.SYNC.DEFER_BLOCKING 0x0 ;  /* 0x0000000000007b1d */ /* 0x01cff00000010000 */
[----:B01----:R-:W-:Y:S05]  /*0670*/  @!P0 BRA `(.L_x_3) ;  /* 0x00000000001c8947 */ /* 0x003fea0003800000 */
[----:B------:R-:W0:Y:S02]  /*0680*/  LDC.64 R6, c[0x0][0x598] ;  /* 0x00016600ff067b82 */ /* 0x000e240000000a00 */
[----:B0-----:R-:W2:Y:S02]  /*0690*/  LDG.E.64 R6, desc[UR50][R6.64] ;  /* 0x0000003206067981 */ /* 0x001ea4000c1e1b00 */
[----:B--2---:R-:W-:-:S04]  /*06a0*/  ISETP.NE.U32.AND P0, PT, R6, RZ, PT ;  /* 0x000000ff0600720c */ /* 0x004fc80003f05070 */
[----:B------:R-:W-:-:S13]  /*06b0*/  ISETP.NE.AND.EX P0, PT, R7, RZ, PT, P0 ;  /* 0x000000ff0700720c */ /* 0x000fda0003f05300 */
[----:B------:R-:W-:Y:S05]  /*06c0*/  @!P0 BRA `(.L_x_3) ;  /* 0x0000000000088947 */ /* 0x000fea0003800000 */
[----:B------:R1:W5:Y:S01]  /*06d0*/  LD.E R22, desc[UR50][R6.64] ;  /* 0x0000003206167980 */ /* 0x000362000c101900 */
[----:B------:R-:W-:Y:S05]  /*06e0*/  BRA `(.L_x_4) ;  /* 0x0000000000247947 */ /* 0x000fea0003800000 */
.L_x_3:
[----:B------:R-:W-:Y:S02]  /*06f0*/  ULDC.64 UR4, c[0x0][0x588] ;  /* 0x0001620000047ab9 */ /* 0x000fe40000000a00 */
[----:B------:R-:W-:-:S04]  /*0700*/  ISETP.NE.U32.AND P0, PT, RZ, UR4, PT ;  /* 0x00000004ff007c0c */ /* 0x000fc8000bf05070 */
[----:B------:R-:W-:-:S13]  /*0710*/  ISETP.NE.AND.EX P0, PT, RZ, UR5, PT, P0 ;  /* 0x00000005ff007c0c */ /* 0x000fda000bf05300 */
[----:B------:R-:W-:Y:S05]  /*0720*/  @!P0 BRA `(.L_x_5) ;  /* 0x00000000000c8947 */ /* 0x000fea0003800000 */
[----:B------:R-:W0:Y:S02]  /*0730*/  LDC.64 R22, c[0x0][0x588] ;  /* 0x00016200ff167b82 */ /* 0x000e240000000a00 */
[----:B0-----:R0:W5:Y:S01]  /*0740*/  LDG.E R22, desc[UR50][R22.64] ;  /* 0x0000003216167981 */ /* 0x001162000c1e1900 */
[----:B------:R-:W-:Y:S05]  /*0750*/  BRA `(.L_x_4) ;  /* 0x0000000000087947 */ /* 0x000fea0003800000 */
.L_x_5:
[----:B------:R-:W-:Y:S02]  /*0760*/  ULDC UR4, c[0x0][0x580] ;  /* 0x0001600000047ab9 */ /* 0x000fe40000000800 */
[----:B------:R-:W-:-:S07]  /*0770*/  IMAD.U32 R22, RZ, RZ, UR4 ;  /* 0x00000004ff167e24 */ /* 0x000fce000f8e00ff */
.L_x_4:
[----:B------:R-:W-:Y:S02]  /*0780*/  ULDC.64 UR4, c[0x0][0x5a0] ;  /* 0x0001680000047ab9 */ /* 0x000fe40000000a00 */
[----:B------:R-:W-:-:S04]  /*0790*/  ISETP.NE.U32.AND P0, PT, RZ, UR4, PT ;  /* 0x00000004ff007c0c */ /* 0x000fc8000bf05070 */
[----:B------:R-:W-:-:S13]  /*07a0*/  ISETP.NE.AND.EX P0, PT, RZ, UR5, PT, P0 ;  /* 0x00000005ff007c0c */ /* 0x000fda000bf05300 */
[----:B------:R-:W-:Y:S05]  /*07b0*/  @!P0 BRA `(.L_x_6) ;  /* 0x00000000001c8947 */ /* 0x000fea0003800000 */
[----:B-1----:R-:W1:Y:S02]  /*07c0*/  LDC.64 R6, c[0x0][0x5a0] ;  /* 0x00016800ff067b82 */ /* 0x002e640000000a00 */
[----:B-1----:R-:W2:Y:S02]  /*07d0*/  LDG.E.64 R6, desc[UR50][R6.64] ;  /* 0x0000003206067981 */ /* 0x002ea4000c1e1b00 */
[----:B--2---:R-:W-:-:S04]  /*07e0*/  ISETP.NE.U32.AND P0, PT, R6, RZ, PT ;  /* 0x000000ff0600720c */ /* 0x004fc80003f05070 */
[----:B------:R-:W-:-:S13]  /*07f0*/  ISETP.NE.AND.EX P0, PT, R7, RZ, PT, P0 ;  /* 0x000000ff0700720c */ /* 0x000fda0003f05300 */
[----:B------:R-:W-:Y:S05]  /*0800*/  @!P0 BRA `(.L_x_6) ;  /* 0x0000000000088947 */ /* 0x000fea0003800000 */
[----:B0-----:R2:W5:Y:S01]  /*0810*/  LD.E R23, desc[UR50][R6.64] ;  /* 0x0000003206177980 */ /* 0x001562000c101900 */
[----:B------:R-:W-:Y:S05]  /*0820*/  BRA `(.L_x_7) ;  /* 0x0000000000247947 */ /* 0x000fea0003800000 */
.L_x_6:
[----:B------:R-:W-:Y:S02]  /*0830*/  ULDC.64 UR4, c[0x0][0x590] ;  /* 0x0001640000047ab9 */ /* 0x000fe40000000a00 */
[----:B------:R-:W-:-:S04]  /*0840*/  ISETP.NE.U32.AND P0, PT, RZ, UR4, PT ;  /* 0x00000004ff007c0c */ /* 0x000fc8000bf05070 */
[----:B------:R-:W-:-:S13]  /*0850*/  ISETP.NE.AND.EX P0, PT, RZ, UR5, PT, P0 ;  /* 0x00000005ff007c0c */ /* 0x000fda000bf05300 */
[----:B------:R-:W-:Y:S05]  /*0860*/  @!P0 BRA `(.L_x_8) ;  /* 0x00000000000c8947 */ /* 0x000fea0003800000 */
[----:B-1----:R-:W0:Y:S02]  /*0870*/  LDC.64 R6, c[0x0][0x590] ;  /* 0x00016400ff067b82 */ /* 0x002e240000000a00 */
[----:B0-----:R0:W5:Y:S01]  /*0880*/  LDG.E R23, desc[UR50][R6.64] ;  /* 0x0000003206177981 */ /* 0x001162000c1e1900 */
[----:B------:R-:W-:Y:S05]  /*0890*/  BRA `(.L_x_7) ;  /* 0x0000000000087947 */ /* 0x000fea0003800000 */
.L_x_8:
[----:B------:R-:W-:Y:S02]  /*08a0*/  ULDC UR4, c[0x0][0x584] ;  /* 0x0001610000047ab9 */ /* 0x000fe40000000800 */
[----:B0-----:R-:W-:-:S07]  /*08b0*/  IMAD.U32 R23, RZ, RZ, UR4 ;  /* 0x00000004ff177e24 */ /* 0x001fce000f8e00ff */
.L_x_7:
[----:B------:R-:W3:Y:S01]  /*08c0*/  S2UR UR10, SR_CTAID.Y ;  /* 0x00000000000a79c3 */ /* 0x000ee20000002600 */
[----:B------:R-:W-:Y:S01]  /*08d0*/  ULDC UR5, c[0x0][0x65c] ;  /* 0x0001970000057ab9 */ /* 0x000fe20000000800 */
[----:B------:R-:W-:Y:S01]  /*08e0*/  UISETP.NE.AND UP0, UPT, UR15, 0x2, UPT ;  /* 0x000000020f00788c */ /* 0x000fe2000bf05270 */
[----:B------:R-:W-:Y:S01]  /*08f0*/  PRMT R5, RZ, 0x7610, R5 ;  /* 0x00007610ff057816 */ /* 0x000fe20000000005 */
[----:B------:R-:W-:Y:S01]  /*0900*/  UISETP.NE.AND UP2, UPT, UR5, 0x1, UPT ;  /* 0x000000010500788c */ /* 0x000fe2000bf45270 */
[----:B------:R-:W-:Y:S02]  /*0910*/  IMAD.MOV.U32 R18, RZ, RZ, -0x1 ;  /* 0xffffffffff127424 */ /* 0x000fe400078e00ff */
[----:B------:R-:W-:Y:S01]  /*0920*/  IMAD.MOV.U32 R19, RZ, RZ, -0x1 ;  /* 0xffffffffff137424 */ /* 0x000fe200078e00ff */
[----:B------:R-:W4:Y:S01]  /*0930*/  S2UR UR4, SR_CTAID.X ;  /* 0x00000000000479c3 */ /* 0x000f220000002500 */
[----:B------:R-:W-:-:S06]  /*0940*/  UP2UR UR45, UPR, URZ, 0x4 ;  /* 0x000000043f2d7883 */ /* 0x000fcc0008000000 */
[----:B------:R-:W-:Y:S01]  /*0950*/  @UP2 ULDC UR12, c[0x0][0x10] ;  /* 0x00000400000c2ab9 */ /* 0x000fe20000000800 */
[----:B------:R-:W-:Y:S01]  /*0960*/  @UP2 UMOV UR7, URZ ;  /* 0x0000003f00072c82 */ /* 0x000fe20008000000 */
[----:B------:R-:W-:Y:S01]  /*0970*/  @UP2 UMOV UR5, URZ ;  /* 0x0000003f00052c82 */ /* 0x000fe20008000000 */
[----:B012---:R-:W0:Y:S01]  /*0980*/  LDC.64 R6, c[0x0][0x650] ;  /* 0x00019400ff067b82 */ /* 0x007e220000000a00 */
[----:B---3--:R-:W-:Y:S02]  /*0990*/  @UP2 UMOV UR9, UR10 ;  /* 0x0000000a00092c82 */ /* 0x008fe40008000000 */
[----:B------:R-:W-:Y:S01]  /*09a0*/  @UP2 UMOV UR6, UR9 ;  /* 0x0000000900062c82 */ /* 0x000fe20008000000 */
[----:B------:R-:W-:Y:S01]  /*09b0*/  @!UP2 UMOV UR9, UR10 ;  /* 0x0000000a0009ac82 */ /* 0x000fe20008000000 */
[----:B----4-:R-:W-:-:S03]  /*09c0*/  @UP2 UIMAD.WIDE.U32 UR12, UR4, UR12, UR6 ;  /* 0x0000000c040c22a5 */ /* 0x010fc6000f8e0006 */
[----:B------:R-:W-:Y:S01]  /*09d0*/  @!UP2 ULDC UR6, c[0x0][0xc] ;  /* 0x000003000006aab9 */ /* 0x000fe20000000800 */
[----:B------:R-:W-:Y:S01]  /*09e0*/  @UP2 UIADD3 UR14, UR13, UR5, URZ ;  /* 0x000000050d0e2290 */ /* 0x000fe2000fffe03f */
[----:B------:R-:W-:Y:S02]  /*09f0*/  ULDC UR10, c[0x0][0xc] ;  /* 0x00000300000a7ab9 */ /* 0x000fe40000000800 */
[----:B------:R-:W-:Y:S01]  /*0a00*/  UMOV UR5, URZ ;  /* 0x0000003f00057c82 */ /* 0x000fe20008000000 */
[----:B------:R-:W-:Y:S01]  /*0a10*/  ULDC UR11, c[0x0][0x10] ;  /* 0x00000400000b7ab9 */ /* 0x000fe20000000800 */
[----:B------:R-:W-:Y:S02]  /*0a20*/  @!UP2 UIMAD.WIDE.U32 UR6, UR6, UR9, UR4 ;  /* 0x000000090606a2a5 */ /* 0x000fe4000f8e0004 */
[----:B------:R-:W-:Y:S01]  /*0a30*/  UIMAD.WIDE.U32 UR10, UR10, UR11, URZ ;  /* 0x0000000b0a0a72a5 */ /* 0x000fe2000f8e003f */
[----:B------:R-:W-:-:S03]  /*0a40*/  ULDC UR13, c[0x0][0x14] ;  /* 0x00000500000d7ab9 */ /* 0x000fc60000000800 */
[----:B------:R-:W-:Y:S02]  /*0a50*/  UIMAD.WIDE.U32 UR54, UR10, UR13, URZ ;  /* 0x0000000d0a3672a5 */ /* 0x000fe4000f8e003f */
[----:B------:R-:W-:Y:S01]  /*0a60*/  UIMAD UR37, UR11, UR13, URZ ;  /* 0x0000000d0b2572a4 */ /* 0x000fe2000f8e023f */
[----:B------:R-:W-:Y:S01]  /*0a70*/  @!UP2 UMOV UR12, UR6 ;  /* 0x00000006000cac82 */ /* 0x000fe20008000000 */
[----:B------:R-:W-:Y:S02]  /*0a80*/  @!UP2 UMOV UR14, UR7 ;  /* 0x00000007000eac82 */ /* 0x000fe40008000000 */
[----:B------:R-:W-:Y:S02]  /*0a90*/  UIADD3 UR37, UR55, UR37, URZ ;  /* 0x0000002537257290 */ /* 0x000fe4000fffe03f */
[----:B------:R-:W-:-:S04]  /*0aa0*/  UIADD3 UR6, UP1, UR12, UR54, URZ ;  /* 0x000000360c067290 */ /* 0x000fc8000ff3e03f */
[----:B------:R-:W-:Y:S02]  /*0ab0*/  UIADD3.X UR7, UR14, UR37, URZ, UP1, !UPT ;  /* 0x000000250e077290 */ /* 0x000fe40008ffe43f */
[----:B------:R-:W-:Y:S02]  /*0ac0*/  USEL UR6, UR6, UR12, !UP0 ;  /* 0x0000000c06067287 */ /* 0x000fe4000c000000 */
[----:B------:R-:W-:-:S04]  /*0ad0*/  USEL UR7, UR7, UR14, !UP0 ;  /* 0x0000000e07077287 */ /* 0x000fc8000c000000 */
[----:B0-----:R-:W-:Y:S01]  /*0ae0*/  ISETP.LE.U32.AND P0, PT, R6, UR6, PT ;  /* 0x0000000606007c0c */ /* 0x001fe2000bf03070 */
[----:B------:R-:W-:Y:S02]  /*0af0*/  IMAD.U32 R16, RZ, RZ, UR6 ;  /* 0x00000006ff107e24 */ /* 0x000fe4000f8e00ff */
[----:B------:R-:W-:Y:S02]  /*0b00*/  IMAD.U32 R2, RZ, RZ, UR7 ;  /* 0x00000007ff027e24 */ /* 0x000fe4000f8e00ff */
[----:B------:R-:W-:-:S03]  /*0b10*/  IMAD.U32 R17, RZ, RZ, UR7 ;  /* 0x00000007ff117e24 */ /* 0x000fc6000f8e00ff */
[----:B------:R-:W-:Y:S01]  /*0b20*/  ISETP.GE.U32.AND.EX P0, PT, R2, R7, PT, P0 ;  /* 0x000000070200720c */ /* 0x000fe20003f06100 */
[----:B------:R-:W-:-:S12]  /*0b30*/  IMAD.MOV.U32 R2, RZ, RZ, -0x1 ;  /* 0xffffffffff027424 */ /* 0x000fd800078e00ff */
[----:B------:R-:W-:Y:S05]  /*0b40*/  @P0 BRA `(.L_x_9) ;  /* 0x00000004008c0947 */ /* 0x000fea0003800000 */
[----:B------:R-:W-:Y:S01]  /*0b50*/  I2FP.F32.U32 R2, UR4 ;  /* 0x0000000400027c45 */ /* 0x000fe20008201000 */
[----:B------:R-:W-:Y:S01]  /*0b60*/  ULDC.64 UR16, c[0x0][0x628] ;  /* 0x00018a0000107ab9 */ /* 0x000fe20000000a00 */
[----:B------:R-:W-:Y:S01]  /*0b70*/  ULDC UR6, c[0x0][0x150] ;  /* 0x0000540000067ab9 */ /* 0x000fe20000000800 */
[----:B------:R-:W-:Y:S01]  /*0b80*/  ISETP.NE.U32.AND P0, PT, RZ, UR16, PT ;  /* 0x00000010ff007c0c */ /* 0x000fe2000bf05070 */
[----:B------:R-:W-:Y:S01]  /*0b90*/  ULDC UR15, c[0x0][0x630] ;  /* 0x00018c00000f7ab9 */ /* 0x000fe20000000800 */
[----:B------:R-:W-:Y:S01]  /*0ba0*/  FMUL R2, R2, UR6 ;  /* 0x0000000602027c20 */ /* 0x000fe20008400000 */
[----:B------:R-:W-:Y:S01]  /*0bb0*/  R2UR UR19, R16 ;  /* 0x00000000101372ca */ /* 0x000fe200000e0000 */
[----:B------:R-:W-:Y:S01]  /*0bc0*/  ULDC UR21, c[0x0][0x154] ;  /* 0x0000550000157ab9 */ /* 0x000fe20000000800 */
[----:B------:R-:W-:Y:S01]  /*0bd0*/  ISETP.NE.AND.EX P0, PT, RZ, UR17, PT, P0 ;  /* 0x00000011ff007c0c */ /* 0x000fe2000bf05300 */
[----:B------:R0:W1:Y:S01]  /*0be0*/  F2I.U32.TRUNC.NTZ R5, R2 ;  /* 0x0000000200057305 */ /* 0x000062000020f000 */
[----:B------:R-:W-:-:S02]  /*0bf0*/  R2UR UR20, R17 ;  /* 0x00000000111472ca */ /* 0x000fc400000e0000 */
[----:B------:R-:W-:Y:S02]  /*0c00*/  R2UR UR6, R16 ;  /* 0x00000000100672ca */ /* 0x000fe400000e0000 */
[----:B------:R-:W-:-:S07]  /*0c10*/  R2UR UR7, R17 ;  /* 0x00000000110772ca */ /* 0x000fce00000e0000 */
[----:B0-----:R-:W-:Y:S08]  /*0c20*/  @!P0 BRA `(.L_x_10) ;  /* 0x0000000000308947 */ /* 0x001ff00003800000 */
[----:B------:R-:W-:Y:S01]  /*0c30*/  R2UR UR6, R16 ;  /* 0x00000000100672ca */ /* 0x000fe200000e0000 */
[----:B------:R-:W-:Y:S01]  /*0c40*/  ULDC UR12, c[0x0][0x634] ;  /* 0x00018d00000c7ab9 */ /* 0x000fe20000000800 */
[----:B------:R-:W-:-:S11]  /*0c50*/  R2UR UR14, R17 ;  /* 0x00000000110e72ca */ /* 0x000fd600000e0000 */
[----:B------:R-:W-:-:S04]  /*0c60*/  UIADD3 UR12, UP1, UR6, UR12, URZ ;  /* 0x0000000c060c7290 */ /* 0x000fc8000ff3e03f */
[----:B------:R-:W-:-:S04]  /*0c70*/  UIADD3.X UR14, URZ, UR14, URZ, UP1, !UPT ;  /* 0x0000000e3f0e7290 */ /* 0x000fc80008ffe43f */
[----:B------:R-:W-:-:S04]  /*0c80*/  UIMAD.WIDE.U32 UR6, UR14, UR16, URZ ;  /* 0x000000100e0672a5 */ /* 0x000fc8000f8e003f */
[----:B------:R-:W-:Y:S02]  /*0c90*/  UIMAD.WIDE.U32 UR10, UP1, UR12, UR17, UR6 ;  /* 0x000000110c0a72a5 */ /* 0x000fe4000f820006 */
[----:B------:R-:W-:Y:S02]  /*0ca0*/  UIMAD.WIDE.U32 UR6, UR12, UR16, URZ ;  /* 0x000000100c0672a5 */ /* 0x000fe4000f8e003f */
[----:B------:R-:W-:Y:S02]  /*0cb0*/  UIADD3.X UR13, URZ, URZ, URZ, UP1, !UPT ;  /* 0x0000003f3f0d7290 */ /* 0x000fe40008ffe43f */
[----:B------:R-:W-:Y:S01]  /*0cc0*/  UIADD3 URZ, UP1, UR7, UR10, URZ ;  /* 0x0000000a073f7290 */ /* 0x000fe2000ff3e03f */
[----:B------:R-:W-:-:S03]  /*0cd0*/  UMOV UR12, UR11 ;  /* 0x0000000b000c7c82 */ /* 0x000fc60008000000 */
[----:B------:R-:W-:-:S12]  /*0ce0*/  UIMAD.WIDE.U32.X UR6, UR14, UR17, UR12, UP1 ;  /* 0x000000110e0672a5 */ /* 0x000fd800088e040c */
.L_x_10:
[----:B------:R-:W-:Y:S01]  /*0cf0*/  USHF.R.U64 UR5, UR6, UR15, UR7 ;  /* 0x0000000f06057299 */ /* 0x000fe20008001207 */
[----:B------:R-:W-:Y:S01]  /*0d00*/  I2FP.F32.U32 R2, UR9 ;  /* 0x0000000900027c45 */ /* 0x000fe20008201000 */
[----:B------:R-:W-:Y:S01]  /*0d10*/  USHF.R.U32.HI UR6, URZ, UR15, UR7 ;  /* 0x0000000f3f067299 */ /* 0x000fe20008011607 */
[----:B-1----:R-:W-:Y:S01]  /*0d20*/  R2UR UR14, R5 ;  /* 0x00000000050e72ca */ /* 0x002fe200000e0000 */
[----:B------:R-:W-:Y:S02]  /*0d30*/  UIADD3 UR17, UP1, URZ, -UR5, URZ ;  /* 0x800000053f117290 */ /* 0x000fe4000ff3e03f */
[----:B------:R-:W-:Y:S01]  /*0d40*/  FMUL R2, R2, UR21 ;  /* 0x0000001502027c20 */ /* 0x000fe20008400000 */
[----:B------:R-:W-:Y:S01]  /*0d50*/  ULDC.64 UR10, c[0x0][0x620] ;  /* 0x00018800000a7ab9 */ /* 0x000fe20000000a00 */
[----:B------:R-:W-:Y:S01]  /*0d60*/  UIADD3.X UR6, URZ, ~UR6, URZ, UP1, !UPT ;  /* 0x800000063f067290 */ /* 0x000fe20008ffe43f */
[----:B------:R-:W-:Y:S01]  /*0d70*/  UMOV UR12, UR19 ;  /* 0x00000013000c7c82 */ /* 0x000fe20008000000 */
[----:B------:R-:W-:-:S02]  /*0d80*/  UMOV UR13, UR20 ;  /* 0x00000014000d7c82 */ /* 0x000fc40008000000 */
[----:B------:R-:W-:Y:S01]  /*0d90*/  UIMAD UR6, UR6, UR10, URZ ;  /* 0x0000000a060672a4 */ /* 0x000fe2000f8e023f */
[----:B------:R-:W0:Y:S01]  /*0da0*/  F2I.U32.TRUNC.NTZ R2, R2 ;  /* 0x0000000200027305 */ /* 0x000e22000020f000 */
[----:B------:R-:W-:Y:S02]  /*0db0*/  UIMAD.WIDE.U32 UR12, UR17, UR10, UR12 ;  /* 0x0000000a110c72a5 */ /* 0x000fe4000f8e000c */
[----:B------:R-:W-:Y:S01]  /*0dc0*/  UIMAD UR17, UR17, UR11, UR6 ;  /* 0x0000000b111172a4 */ /* 0x000fe2000f8e0206 */
[----:B------:R-:W-:Y:S01]  /*0dd0*/  ULDC UR24, c[0x0][0x658] ;  /* 0x0001960000187ab9 */ /* 0x000fe20000000800 */
[----:B------:R-:W-:Y:S02]  /*0de0*/  UMOV UR22, 0xffffffff ;  /* 0xffffffff00167882 */ /* 0x000fe40000000000 */
[----:B------:R-:W-:Y:S01]  /*0df0*/  UIADD3 UR17, UR13, UR17, URZ ;  /* 0x000000110d117290 */ /* 0x000fe2000fffe03f */
[----:B------:R-:W-:Y:S01]  /*0e00*/  ULDC UR19, c[0x0][0x618] ;  /* 0x0001860000137ab9 */ /* 0x000fe20000000800 */
[----:B------:R-:W-:Y:S01]  /*0e10*/  ULDC.64 UR6, c[0x0][0x640] ;  /* 0x0001900000067ab9 */ /* 0x000fe20000000a00 */
[----:B------:R-:W-:Y:S01]  /*0e20*/  USHF.L.U32 UR13, UR22, UR24, URZ ;  /* 0x00000018160d7299 */ /* 0x000fe2000800063f */
[----:B------:R-:W-:Y:S01]  /*0e30*/  ISETP.NE.U32.AND P0, PT, RZ, UR6, PT ;  /* 0x00000006ff007c0c */ /* 0x000fe2000bf05070 */
[----:B------:R-:W-:-:S02]  /*0e40*/  USHF.R.U64 UR22, UR12, UR19, UR17 ;  /* 0x000000130c167299 */ /* 0x000fc40008001211 */
[----:B------:R-:W-:Y:S01]  /*0e50*/  USHF.R.U32.HI UR12, URZ, UR19, UR17 ;  /* 0x000000133f0c7299 */ /* 0x000fe20008011611 */
[----:B0-----:R-:W-:Y:S01]  /*0e60*/  R2UR UR16, R2 ;  /* 0x00000000021072ca */ /* 0x001fe200000e0000 */
[----:B------:R-:W-:Y:S01]  /*0e70*/  ULDC UR21, c[0x0][0x608] ;  /* 0x0001820000157ab9 */ /* 0x000fe20000000800 */
[----:B------:R-:W-:Y:S01]  /*0e80*/  ISETP.NE.AND.EX P0, PT, RZ, UR7, PT, P0 ;  /* 0x00000007ff007c0c */ /* 0x000fe2000bf05300 */
[----:B------:R-:W-:Y:S02]  /*0e90*/  USHF.R.U64 UR26, UR22, UR21, UR12 ;  /* 0x00000015161a7299 */ /* 0x000fe4000800120c */
[----:B------:R-:W-:Y:S01]  /*0ea0*/  USHF.R.U32.HI UR12, URZ, UR21, UR12 ;  /* 0x000000153f0c7299 */ /* 0x000fe2000801160c */
[----:B------:R-:W-:Y:S01]  /*0eb0*/  UMOV UR20, 0x1 ;  /* 0x0000000100147882 */ /* 0x000fe20000000000 */
[----:B------:R-:W-:Y:S02]  /*0ec0*/  UIADD3 UR14, -UR14, URZ, URZ ;  /* 0x0000003f0e0e7290 */ /* 0x000fe4000fffe13f */
[----:B------:R-:W-:-:S02]  /*0ed0*/  USHF.R.U64 UR27, UR26, UR24, UR12 ;  /* 0x000000181a1b7299 */ /* 0x000fc4000800120c */
[----:B------:R-:W-:Y:S01]  /*0ee0*/  USHF.L.U32 UR19, UR20, UR24, URZ ;  /* 0x0000001814137299 */ /* 0x000fe2000800063f */
[----:B------:R-:W-:Y:S01]  /*0ef0*/  ULDC UR15, c[0x0][0x144] ;  /* 0x00005100000f7ab9 */ /* 0x000fe20000000800 */
[----:B------:R-:W-:Y:S01]  /*0f00*/  ULDC UR10, c[0x0][0x600] ;  /* 0x00018000000a7ab9 */ /* 0x000fe20000000800 */
[----:B------:R-:W-:Y:S02]  /*0f10*/  ULOP3.LUT UR20, URZ, UR13, URZ, 0x33, !UPT ;  /* 0x0000000d3f147292 */ /* 0x000fe4000f8e333f */
[----:B------:R-:W-:Y:S02]  /*0f20*/  USHF.R.U32.HI UR13, URZ, UR24, UR12 ;  /* 0x000000183f0d7299 */ /* 0x000fe4000801160c */
[----:B------:R-:W-:Y:S02]  /*0f30*/  UIADD3 UR11, UR10, -0x1, URZ ;  /* 0xffffffff0a0b7890 */ /* 0x000fe4000fffe03f */
[----:B------:R-:W-:Y:S02]  /*0f40*/  UIADD3 UR23, -UR16, URZ, URZ ;  /* 0x0000003f10177290 */ /* 0x000fe4000fffe13f */
[----:B------:R-:W-:Y:S01]  /*0f50*/  UIMAD UR4, UR15, UR14, UR4 ;  /* 0x0000000e0f0472a4 */ /* 0x000fe2000f8e0204 */
[----:B------:R-:W-:Y:S01]  /*0f60*/  ULDC UR28, c[0x0][0x148] ;  /* 0x00005200001c7ab9 */ /* 0x000fe20000000800 */
[----:B------:R-:W-:Y:S01]  /*0f70*/  ULDC UR24, c[0x0][0x648] ;  /* 0x0001920000187ab9 */ /* 0x000fe20000000800 */
[----:B------:R-:W-:Y:S01]  /*0f80*/  ULDC UR25, c[0x0][0x638] ;  /* 0x00018e0000197ab9 */ /* 0x000fe20000000800 */
[----:B------:R-:W-:Y:S01]  /*0f90*/  UMOV UR12, UR27 ;  /* 0x0000001b000c7c82 */ /* 0x000fe20008000000 */
[----:B------:R-:W-:Y:S07]  /*0fa0*/  @!P0 BRA `(.L_x_11) ;  /* 0x0000000000308947 */ /* 0x000fee0003800000 */
[----:B------:R-:W-:Y:S02]  /*0fb0*/  ULDC UR16, c[0x0][0x64c] ;  /* 0x0001930000107ab9 */ /* 0x000fe40000000800 */
        /* <DEDUP_REMOVED lines=8> */
[----:B------:R-:W-:-:S07]  /*1040*/  UIMAD.WIDE.U32.X UR6, UR21, UR7, UR16, UP1 ;  /* 0x00000007150672a5 */ /* 0x000fce00088e0410 */
[----:B------:R-:W-:Y:S01]  /*1050*/  UMOV UR12, UR6 ;  /* 0x00000006000c7c82 */ /* 0x000fe20008000000 */
[----:B------:R-:W-:-:S05]  /*1060*/  UMOV UR13, UR7 ;  /* 0x00000007000d7c82 */ /* 0x000fca0008000000 */
.L_x_11:
[----:B------:R-:W-:Y:S01]  /*1070*/  UISETP.NE.AND UP1, UPT, UR45, URZ, UPT ;  /* 0x0000003f2d00728c */ /* 0x000fe2000bf25270 */
[----:B------:R-:W-:Y:S01]  /*1080*/  IMAD.MOV.U32 R5, RZ, RZ, 0x1 ;  /* 0x00000001ff057424 */ /* 0x000fe200078e00ff */
[----:B------:R-:W-:Y:S01]  /*1090*/  USHF.R.U64 UR6, UR12, UR24, UR13 ;  /* 0x000000180c067299 */ /* 0x000fe2000800120d */
[----:B------:R-:W-:Y:S01]  /*10a0*/  IMAD.U32 R19, RZ, RZ, UR5 ;  /* 0x00000005ff137e24 */ /* 0x000fe2000f8e00ff */
[----:B------:R-:W-:Y:S02]  /*10b0*/  ULOP3.LUT UR20, UR26, UR20, URZ, 0xc0, !UPT ;  /* 0x000000141a147292 */ /* 0x000fe4000f8ec03f */
[----:B------:R-:W-:Y:S02]  /*10c0*/  UIADD3 UR7, -UR6, URZ, URZ ;  /* 0x0000003f06077290 */ /* 0x000fe4000fffe13f */
[----:B------:R-:W-:Y:S02]  /*10d0*/  UIMAD UR19, UR19, UR6, UR20 ;  /* 0x00000006131372a4 */ /* 0x000fe4000f8e0214 */
[----:B------:R-:W-:-:S02]  /*10e0*/  ULOP3.LUT UR11, UR22, UR11, URZ, 0xc0, !UPT ;  /* 0x0000000b160b7292 */ /* 0x000fc4000f8ec03f */
[----:B------:R-:W-:Y:S02]  /*10f0*/  @UP1 UIMAD UR4, UR28, UR23, UR9 ;  /* 0x000000171c0412a4 */ /* 0x000fe4000f8e0209 */
[----:B------:R-:W-:-:S03]  /*1100*/  UIMAD UR6, UR7, UR25, UR27 ;  /* 0x00000019070672a4 */ /* 0x000fc6000f8e021b */
[----:B------:R-:W-:Y:S01]  /*1110*/  ULDC UR7, c[0x0][0x610] ;  /* 0x0001840000077ab9 */ /* 0x000fe20000000800 */
[----:B------:R-:W-:Y:S02]  /*1120*/  UIMAD UR6, UR6, UR10, UR11 ;  /* 0x0000000a060672a4 */ /* 0x000fe4000f8e020b */
[----:B------:R-:W-:-:S04]  /*1130*/  UIMAD UR4, UR19, UR7, UR4 ;  /* 0x00000007130472a4 */ /* 0x000fc8000f8e0204 */
[----:B------:R-:W-:Y:S02]  /*1140*/  USEL UR7, UR6, UR4, !UP1 ;  /* 0x0000000406077287 */ /* 0x000fe4000c800000 */
[----:B------:R-:W-:-:S04]  /*1150*/  USEL UR4, UR4, UR6, !UP1 ;  /* 0x0000000604047287 */ /* 0x000fc8000c800000 */
[----:B------:R-:W-:Y:S02]  /*1160*/  IMAD.U32 R2, RZ, RZ, UR7 ;  /* 0x00000007ff027e24 */ /* 0x000fe4000f8e00ff */
[----:B------:R-:W-:-:S07]  /*1170*/  IMAD.U32 R18, RZ, RZ, UR4 ;  /* 0x00000004ff127e24 */ /* 0x000fce000f8e00ff */
.L_x_9:
[----:B------:R-:W-:Y:S02]  /*1180*/  ULDC UR4, c[0x0][0x28c] ;  /* 0x0000a30000047ab9 */ /* 0x000fe40000000800 */
[----:B------:R-:W-:-:S04]  /*1190*/  UIADD3 UR4, UR4, 0xff, URZ ;  /* 0x000000ff04047890 */ /* 0x000fc8000fffe03f */
[----:B------:R-:W-:-:S04]  /*11a0*/  USHF.R.S32.HI UR5, URZ, 0x1f, UR4 ;  /* 0x0000001f3f057899 */ /* 0x000fc80008011404 */
[----:B------:R-:W-:-:S04]  /*11b0*/  ULEA.HI UR5, UR5, UR4, URZ, 0x8 ;  /* 0x0000000405057291 */ /* 0x000fc8000f8f403f */
[----:B------:R-:W-:Y:S01]  /*11c0*/  USHF.R.S32.HI UR38, URZ, 0x8, UR5 ;  /* 0x000000083f267899 */ /* 0x000fe20008011405 */
[----:B------:R-:W-:Y:S11]  /*11d0*/  @!P1 BRA `(.L_x_12) ;  /* 0x000000a000b09947 */ /* 0x000ff60003800000 */
[----:B------:R-:W-:-:S06]  /*11e0*/  UISETP.GT.U32.AND UP1, UPT, UR18, 0x1, UPT ;  /* 0x000000011200788c */ /* 0x000fcc000bf24070 */
[----:B------:R-:W-:-:S13]  /*11f0*/  PLOP3.LUT P0, PT, PT, PT, UP1, 0x80, 0x0 ;  /* 0x000000000000781c */ /* 0x000fda0003f0f018 */
[----:B------:R-:W-:Y:S05]  /*1200*/  @P0 EXIT ;  /* 0x000000000000094d */ /* 0x000fea0003800000 */
.L_x_13:
[----:B------:R-:W-:-:S08]  /*1210*/  NOP ;  /* 0x0000000000007918 */ /* 0x000fd00000000000 */
[----:B------:R-:W0:Y:S02]  /*1220*/  USETMAXREG.TRY_ALLOC.CTAPOOL UP1, 0xe8 ;  /* 0x000000e8000079c8 */ /* 0x000e240008020600 */
[----:B0-----:R-:W-:-:S13]  /*1230*/  PLOP3.LUT P0, PT, PT, PT, UP1, 0x80, 0x0 ;  /* 0x000000000000781c */ /* 0x001fda0003f0f018 */
[----:B------:R-:W-:Y:S05]  /*1240*/  @!P0 BRA `(.L_x_13) ;  /* 0xfffffffc00f08947 */ /* 0x000fea000383ffff */
[----:B------:R-:W-:-:S13]  /*1250*/  LOP3.LUT P0, RZ, R5, 0xff, RZ, 0xc0, !PT ;  /* 0x000000ff05ff7812 */ /* 0x000fda000780c0ff */
[----:B------:R-:W-:Y:S05]  /*1260*/  @!P0 EXIT ;  /* 0x000000000000894d */ /* 0x000fea0003800000 */
[----:B------:R-:W0:Y:S01]  /*1270*/  S2UR UR5, SR_CgaCtaId ;  /* 0x00000000000579c3 */ /* 0x000e220000008800 */
[----:B------:R-:W-:Y:S01]  /*1280*/  VIADD R6, R0, 0xffffffff ;  /* 0xffffffff00067836 */ /* 0x000fe20000000000 */
[----:B------:R-:W-:Y:S01]  /*1290*/  SHF.R.S32.HI R0, RZ, 0x1f, R3 ;  /* 0x0000001fff007819 */ /* 0x000fe20000011403 */
[----:B------:R-:W-:Y:S01]  /*12a0*/  USHF.R.U32.HI UR4, URZ, 0x1, UR38 ;  /* 0x000000013f047899 */ /* 0x000fe20008011626 */
[----:B------:R-:W-:Y:S02]  /*12b0*/  UMOV UR40, 0x400 ;  /* 0x0000040000287882 */ /* 0x000fe40000000000 */
[----:B------:R-:W-:Y:S01]  /*12c0*/  R2UR UR42, R6 ;  /* 0x00000000062a72ca */ /* 0x000fe200000e0000 */
[----:B------:R-:W-:Y:S01]  /*12d0*/  ULOP3.LUT UR41, UR38, 0x1, URZ, 0xc0, !UPT ;  /* 0x0000000126297892 */ /* 0x000fe2000f8ec03f */
[CC--:B------:R-:W-:Y:S01]  /*12e0*/  LEA.HI R4, R0.reuse, R3.reuse, RZ, 0x2 ;  /* 0x0000000300047211 */ /* 0x0c0fe200078f10ff */
[----:B------:R-:W-:Y:S01]  /*12f0*/  ULOP3.LUT UR4, UR4, 0x1, URZ, 0xc0, !UPT ;  /* 0x0000000104047892 */ /* 0x000fe2000f8ec03f */
[----:B------:R-:W-:Y:S01]  /*1300*/  LEA.HI R0, R0, R3, RZ, 0x5 ;  /* 0x0000000300007211 */ /* 0x000fe200078f28ff */
[----:B------:R-:W-:Y:S01]  /*1310*/  USEL UR41, UR41, URZ, !UP0 ;  /* 0x0000003f29297287 */ /* 0x000fe2000c000000 */
[--C-:B------:R-:W-:Y:S01]  /*1320*/  SHF.R.S32.HI R80, RZ, 0x2, R4.reuse ;  /* 0x00000002ff507819 */ /* 0x100fe20000011404 */
[----:B------:R-:W-:Y:S01]  /*1330*/  UISETP.EQ.U32.AND UP0, UPT, UR4, 0x1, !UP0 ;  /* 0x000000010400788c */ /* 0x000fe2000c702070 */
[----:B------:R-:W-:Y:S01]  /*1340*/  SHF.R.S32.HI R5, RZ, 0x1f, R4 ;  /* 0x0000001fff057819 */ /* 0x000fe20000011404 */
[----:B------:R-:W-:Y:S01]  /*1350*/  UISETP.LT.AND UP1, UPT, UR38, 0x1, UPT ;  /* 0x000000012600788c */ /* 0x000fe2000bf21270 */
[----:B------:R-:W-:Y:S01]  /*1360*/  LOP3.LUT R82, R4, 0xfffffffc, RZ, 0xc0, !PT ;  /* 0xfffffffc04527812 */ /* 0x000fe200078ec0ff */
[----:B------:R-:W-:Y:S01]  /*1370*/  ULDC UR6, c[0x0][0x284] ;  /* 0x0000a10000067ab9 */ /* 0x000fe20000000800 */
[----:B------:R-:W-:Y:S01]  /*1380*/  LEA.HI R5, R5, R80, RZ, 0x3 ;  /* 0x0000005005057211 */ /* 0x000fe200078f18ff */
[----:B------:R-:W-:Y:S01]  /*1390*/  USHF.L.U32 UR42, UR42, 0x3, URZ ;  /* 0x000000032a2a7899 */ /* 0x000fe2000800063f */
[----:B------:R-:W-:Y:S01]  /*13a0*/  ISETP.NE.AND P0, PT, R6, RZ, PT ;  /* 0x000000ff0600720c */ /* 0x000fe20003f05270 */
[----:B------:R-:W-:Y:S01]  /*13b0*/  USEL UR44, UR38, 0x1, UP1 ;  /* 0x00000001262c7887 */ /* 0x000fe20008800000 */
[----:B------:R-:W-:Y:S01]  /*13c0*/  LOP3.LUT R5, R5, 0xfffffff8, RZ, 0xc0, !PT ;  /* 0xfffffff805057812 */ /* 0x000fe200078ec0ff */
[----:B------:R-:W-:Y:S01]  /*13d0*/  IMAD.IADD R82, R3, 0x1, -R82 ;  /* 0x0000000103527824 */ /* 0x000fe200078e0a52 */
[----:B0-----:R-:W-:Y:S01]  /*13e0*/  ULEA UR40, UR5, UR40, 0x18 ;  /* 0x0000002805287291 */ /* 0x001fe2000f8ec03f */
[----:B------:R-:W-:Y:S01]  /*13f0*/  IMAD.U32 R84, RZ, RZ, UR42 ;  /* 0x0000002aff547e24 */ /* 0x000fe2000f8e00ff */
[----:B------:R-:W-:Y:S01]  /*1400*/  SEL R90, RZ, 0x1, P0 ;  /* 0x00000001ff5a7807 */ /* 0x000fe20000000000 */
[----:B------:R-:W-:Y:S01]  /*1410*/  IMAD.IADD R80, R80, 0x1, -R5 ;  /* 0x0000000150507824 */ /* 0x000fe200078e0a05 */
[----:B------:R-:W-:Y:S01]  /*1420*/  UIADD3 UR43, UR40, 0x30, URZ ;  /* 0x00000030282b7890 */ /* 0x000fe2000fffe03f */
[----:B------:R-:W-:Y:S01]  /*1430*/  SHF.R.S32.HI R5, RZ, 0x5, R0 ;  /* 0x00000005ff057819 */ /* 0x000fe20000011400 */
[----:B------:R-:W-:Y:S01]  /*1440*/  UIADD3 UR4, UR40, 0x10100, URZ ;  /* 0x0001010028047890 */ /* 0x000fe2000fffe03f */
[C---:B------:R-:W-:Y:S01]  /*1450*/  LOP3.LUT R86, R84.reuse, 0x8, RZ, 0xc0, !PT ;  /* 0x0000000854567812 */ /* 0x040fe200078ec0ff */
[----:B------:R-:W-:Y:S01]  /*1460*/  UIADD3 UR5, UR40, 0x100, URZ ;  /* 0x0000010028057890 */ /* 0x000fe2000fffe03f */
[--C-:B------:R-:W-:Y:S01]  /*1470*/  SHF.R.S32.HI R81, RZ, 0x1f, R80.reuse ;  /* 0x0000001fff517819 */ /* 0x100fe20000011450 */
[----:B------:R-:W-:Y:S01]  /*1480*/  USHF.R.U32.HI UR4, URZ, 0x4, UR4 ;  /* 0x000000043f047899 */ /* 0x000fe20008011604 */
[C-C-:B------:R-:W-:Y:S01]  /*1490*/  IMAD R87, R5.reuse, -0x10, -R80.reuse ;  /* 0xfffffff005577824 */ /* 0x140fe200078e0a50 */
[----:B------:R-:W-:Y:S01]  /*14a0*/  USHF.R.U32.HI UR5, URZ, 0x4, UR5 ;  /* 0x000000043f057899 */ /* 0x000fe20008011605 */
[----:B------:R-:W-:Y:S01]  /*14b0*/  IMAD.U32 R83, RZ, RZ, UR43 ;  /* 0x0000002bff537e24 */ /* 0x000fe2000f8e00ff */
[----:B------:R-:W-:Y:S01]  /*14c0*/  ULOP3.LUT UR4, UR4, 0x3fff, URZ, 0xc0, !UPT ;  /* 0x00003fff04047892 */ /* 0x000fe2000f8ec03f */
[----:B------:R-:W-:Y:S01]  /*14d0*/  IMAD.WIDE R80, R5, 0x10, R80 ;  /* 0x0000001005507825 */ /* 0x000fe200078e0250 */
[----:B------:R-:W-:Y:S01]  /*14e0*/  ULOP3.LUT UR5, UR5, 0x3fff, URZ, 0xc0, !UPT ;  /* 0x00003fff05057892 */ /* 0x000fe2000f8ec03f */
[----:B------:R-:W-:Y:S01]  /*14f0*/  LOP3.LUT R84, R84, 0x8, RZ, 0xc, !PT ;  /* 0x0000000854547812 */ /* 0x000fe200078e0cff */
[----:B------:R-:W-:Y:S01]  /*1500*/  ULOP3.LUT UR36, UR39, 0x1, URZ, 0xfc, !UPT ;  /* 0x0000000127247892 */ /* 0x000fe2000f8efc3f */
[----:B------:R-:W-:Y:S01]  /*1510*/  VIADD R85, R83, UR42 ;  /* 0x0000002a53557c36 */ /* 0x000fe20008000000 */
[----:B------:R-:W-:Y:S01]  /*1520*/  LOP3.LUT R86, R86, 0x18, RZ, 0x3c, !PT ;  /* 0x0000001856567812 */ /* 0x000fe200078e3cff */
[----:B------:R-:W-:Y:S01]  /*1530*/  VIADD R87, R87, UR6 ;  /* 0x0000000657577c36 */ /* 0x000fe20008000000 */
[----:B------:R-:W-:-:S02]  /*1540*/  UIADD3 UR44, -UR44, UR38, URZ ;  /* 0x000000262c2c7290 */ /* 0x000fc4000fffe13f */
[----:B------:R-:W-:Y:S02]  /*1550*/  USEL UR46, URZ, 0x1, !UP0 ;  /* 0x000000013f2e7887 */ /* 0x000fe4000c000000 */
[----:B------:R-:W-:Y:S02]  /*1560*/  ULOP3.LUT UR47, UR4, 0x10000, URZ, 0xfc, !UPT ;  /* 0x00010000042f7892 */ /* 0x000fe4000f8efc3f */
[----:B------:R-:W-:-:S12]  /*1570*/  ULOP3.LUT UR48, UR5, 0x10000, URZ, 0xfc, !UPT ;  /* 0x0001000005307892 */ /* 0x000fd8000f8efc3f */
.L_x_145:
[----:B------:R-:W-:Y:S01]  /*1580*/  SHF.L.U32 R0, R90, 0x1f, RZ ;  /* 0x0000001f5a007819 */ /* 0x000fe200000006ff */
[----:B------:R-:W-:Y:S02]  /*1590*/  ULDC UR4, c[0x0][0x28c] ;  /* 0x0000a30000047ab9 */ /* 0x000fe40000000800 */
[----:B------:R-:W-:Y:S01]  /*15a0*/  ISETP.LT.AND P1, PT, RZ, UR4, PT ;  /* 0x00000004ff007c0c */ /* 0x000fe2000bf21270 */
[----:B------:R-:W0:Y:S02]  /*15b0*/  SYNCS.PHASECHK.TRANS64.TRYWAIT P0, [R83+UR42], R0 ;  /* 0x00000000530075a7 */ /* 0x000e24000800016a */
[----:B0-23--:R-:W-:Y:S10]  /*15c0*/  @!P0 BRA `(.L_x_14) ;  /* 0x000000ac00e88947 */ /* 0x00dff40003800000 */
.L_x_165:
[----:B------:R-:W-:Y:S05]  /*15d0*/  @P1 BRA `(.L_x_15) ;  /* 0x0000000000401947 */ /* 0x000fea0003800000 */
[----:B0-----:R-:W-:Y:S01]  /*15e0*/  MOV R0, 0x0 ;  /* 0x0000000000007802 */ /* 0x001fe20000000f00 */
[----:B------:R-:W-:Y:S01]  /*15f0*/  ULDC.64 UR4, c[0x4][0x68] ;  /* 0x01001a0000047ab9 */ /* 0x000fe20000000a00 */
[----:B------:R-:W-:Y:S01]  /*1600*/  ULDC.64 UR6, c[0x4][0x8] ;  /* 0x0100020000067ab9 */ /* 0x000fe20000000a00 */
[----:B------:R-:W-:Y:S01]  /*1610*/  IMAD.U32 R4, RZ, RZ, UR4 ;  /* 0x00000004ff047e24 */ /* 0x000fe2000f8e00ff */
[----:B------:R0:W1:Y:S01]  /*1620*/  LDC.64 R14, c[0x4][R0] ;  /* 0x01000000000e7b82 */ /* 0x0000620000000a00 */
[----:B------:R-:W-:Y:S01]  /*1630*/  IMAD.U32 R5, RZ, RZ, UR5 ;  /* 0x00000005ff057e24 */ /* 0x000fe2000f8e00ff */
[----:B------:R-:W-:Y:S01]  /*1640*/  ULDC.64 UR4, c[0x4][0x70] ;  /* 0x01001c0000047ab9 */ /* 0x000fe20000000a00 */
[----:B------:R-:W-:Y:S02]  /*1650*/  IMAD.U32 R10, RZ, RZ, UR6 ;  /* 0x00000006ff0a7e24 */ /* 0x000fe4000f8e00ff */
[----:B------:R-:W-:Y:S02]  /*1660*/  IMAD.U32 R6, RZ, RZ, UR4 ;  /* 0x00000004ff067e24 */ /* 0x000fe4000f8e00ff */
[----:B------:R-:W-:-:S02]  /*1670*/  IMAD.U32 R7, RZ, RZ, UR5 ;  /* 0x00000005ff077e24 */ /* 0x000fc4000f8e00ff */
[----:B------:R-:W-:Y:S02]  /*1680*/  IMAD.U32 R11, RZ, RZ, UR7 ;  /* 0x00000007ff0b7e24 */ /* 0x000fe4000f8e00ff */
[----:B------:R-:W-:Y:S02]  /*1690*/  IMAD.MOV.U32 R8, RZ, RZ, 0x1e1 ;  /* 0x000001e1ff087424 */ /* 0x000fe400078e00ff */
[----:B------:R-:W-:Y:S02]  /*16a0*/  IMAD.MOV.U32 R12, RZ, RZ, 0x1 ;  /* 0x00000001ff0c7424 */ /* 0x000fe400078e00ff */
[----:B0-----:R-:W-:-:S07]  /*16b0*/  IMAD.MOV.U32 R13, RZ, RZ, RZ ;  /* 0x000000ffff0d7224 */ /* 0x001fce00078e00ff */
[----:B------:R-:W-:-:S07]  /*16c0*/  LEPC R20, `(.L_x_15) ;  /* 0x000000001014794e */ /* 0x000fce0000000000 */
[----:B-1---5:R-:W-:Y:S05]  /*16d0*/  CALL.ABS.NOINC R14 ;  /* 0x000000000e007343 */ /* 0x022fea0003c00000 */
.L_x_15:
[----:B0-----:R-:W-:-:S05]  /*16e0*/  IMAD.U32 R0, RZ, RZ, UR36 ;  /* 0x00000024ff007e24 */ /* 0x001fca000f8e00ff */
[----:B------:R-:W-:-:S13]  /*16f0*/  ISETP.NE.AND P0, PT, R0, 0x3, PT ;  /* 0x000000030000780c */ /* 0x000fda0003f05270 */
[----:B------:R-:W-:Y:S05]  /*1700*/  @!P0 BRA `(.L_x_16) ;  /* 0x0000000000048947 */ /* 0x000fea0003800000 */
[----:B------:R-:W-:Y:S01]  /*1710*/  BPT.TRAP 0x1 ;  /* 0x000000040000795c */ /* 0x000fe20000300000 */
.L_x_16:
[----:B------:R-:W-:Y:S02]  /*1720*/  IMAD.U32 R3, RZ, RZ, UR41 ;  /* 0x00000029ff037e24 */ /* 0x000fe4000f8e00ff */
[----:B------:R-:W-:-:S03]  /*1730*/  IMAD.U32 R0, RZ, RZ, UR46 ;  /* 0x0000002eff007e24 */ /* 0x000fc6000f8e00ff */
[----:B------:R-:W-:Y:S02]  /*1740*/  LEA R3, R3, UR40, 0x3 ;  /* 0x0000002803037c11 */ /* 0x000fe4000f8e18ff */
[----:B------:R-:W-:-:S04]  /*1750*/  SHF.L.U32 R0, R0, 0x1f, RZ ;  /* 0x0000001f00007819 */ /* 0x000fc800000006ff */
[----:B------:R0:W1:Y:S01]  /*1760*/  SYNCS.PHASECHK.TRANS64.TRYWAIT P1, [R3+URZ], R0 ;  /* 0x00000000030075a7 */ /* 0x000062000802017f */
[----:B------:R-:W-:Y:S05]  /*1770*/  @!P0 BRA `(.L_x_17) ;  /* 0x0000000000048947 */ /* 0x000fea0003800000 */
[----:B------:R-:W-:Y:S01]  /*1780*/  BPT.TRAP 0x1 ;  /* 0x000000040000795c */ /* 0x000fe20000300000 */
.L_x_17:
[----:B-1----:R-:W-:Y:S05]  /*1790*/  @P1 BRA `(.L_x_18) ;  /* 0x0000000000081947 */ /* 0x002fea0003800000 */
[----:B------:R-:W1:Y:S02]  /*17a0*/  SYNCS.PHASECHK.TRANS64.TRYWAIT P1, [R3+URZ], R0 ;  /* 0x00000000030075a7 */ /* 0x000e64000802017f */
[----:B-1----:R-:W-:Y:S05]  /*17b0*/  @!P1 BRA `(.L_x_19) ;  /* 0x000000ac00809947 */ /* 0x002fea0003800000 */
.L_x_18:
[----:B------:R-:W-:Y:S05]  /*17c0*/  WARPSYNC.ALL ;  /* 0x0000000000007948 */ /* 0x000fea0003800000 */
[----:B------:R-:W-:Y:S01]  /*17d0*/  ULEA UR9, UR41, UR48, 0xb ;  /* 0x0000003029097291 */ /* 0x000fe2000f8e583f */
[----:B------:R-:W-:Y:S01]  /*17e0*/  WARPGROUP.ARRIVE ;  /* 0x00000000000079c5 */ /* 0x000fe20000000000 */
[----:B------:R-:W-:Y:S01]  /*17f0*/  UIMAD UR8, UR41, 0xe00, UR47 ;  /* 0x00000e00290878a4 */ /* 0x000fe2000f8e022f */
[----:B01----:R-:W-:Y:S01]  /*1800*/  IMAD.U32 R0, RZ, RZ, UR44 ;  /* 0x0000002cff007e24 */ /* 0x003fe2000f8e00ff */
[----:B------:R-:W-:Y:S01]  /*1810*/  UMOV UR5, 0x40000040 ;  /* 0x4000004000057882 */ /* 0x000fe20000000000 */
[----:B------:R-:W-:Y:S01]  /*1820*/  UMOV UR7, 0x40000040 ;  /* 0x4000004000077882 */ /* 0x000fe20000000000 */
[----:B------:R-:W-:Y:S01]  /*1830*/  UIADD3 UR10, UR8, 0x80, URZ ;  /* 0x00000080080a7890 */ /* 0x000fe2000fffe03f */
[----:B------:R-:W-:-:S02]  /*1840*/  UMOV UR4, UR9 ;  /* 0x0000000900047c82 */ /* 0x000fc40008000000 */
[----:B------:R-:W-:Y:S01]  /*1850*/  UMOV UR6, UR8 ;  /* 0x0000000800067c82 */ /* 0x000fe20008000000 */
[----:B------:R-:W-:Y:S01]  /*1860*/  UIADD3 UR11, UR8, 0x100, URZ ;  /* 0x00000100080b7890 */ /* 0x000fe2000fffe03f */
[----:B------:R-:W-:Y:S01]  /*1870*/  HGMMA.64x16x16.F32 R72, gdesc[UR4], RZ, !UPT, gsb0 ;  /* 0x00200000044879f0 */ /* 0x000fe2000c0008ff */
[----:B------:R-:W-:Y:S01]  /*1880*/  UMOV UR7, 0x40000040 ;  /* 0x4000004000077882 */ /* 0x000fe20000000000 */
[----:B------:R-:W-:Y:S01]  /*1890*/  UMOV UR6, UR10 ;  /* 0x0000000a00067c82 */ /* 0x000fe20008000000 */
[----:B------:R-:W-:Y:S01]  /*18a0*/  UIADD3 UR12, UR8, 0x180, URZ ;  /* 0x00000180080c7890 */ /* 0x000fe2000fffe03f */
[----:B------:R-:W-:Y:S01]  /*18b0*/  ISETP.GE.AND P1, PT, R0, 0x1, PT ;  /* 0x000000010000780c */ /* 0x000fe20003f26270 */
[----:B------:R-:W-:Y:S01]  /*18c0*/  UIADD3 UR10, UR8, 0x200, URZ ;  /* 0x00000200080a7890 */ /* 0x000fe2000fffe03f */
[----:B------:R-:W-:Y:S02]  /*18d0*/  WARPGROUP.DEPBAR.LE gsb0, 0x0 ;  /* 0x00008000000079c5 */ /* 0x000fe40000010000 */
[----:B------:R-:W-:-:S06]  /*18e0*/  WARPGROUP.ARRIVE ;  /* 0x00000000000079c5 */ /* 0x000fcc0000000000 */
[----:B------:R-:W-:Y:S01]  /*18f0*/  HGMMA.64x16x16.F32 R64, gdesc[UR4], RZ, !UPT, gsb0 ;  /* 0x00200000044079f0 */ /* 0x000fe2000c0008ff */
[----:B------:R-:W-:Y:S01]  /*1900*/  UMOV UR6, UR11 ;  /* 0x0000000b00067c82 */ /* 0x000fe20008000000 */
[----:B------:R-:W-:Y:S01]  /*1910*/  UMOV UR7, 0x40000040 ;  /* 0x4000004000077882 */ /* 0x000fe20000000000 */
        /* <DEDUP_REMOVED lines=28> */
[----:B------:R-:W-:Y:S02]  /*1ae0*/  UIADD3 UR4, UR9, 0x2, URZ ;  /* 0x0000000209047890 */ /* 0x000fe4000fffe03f */
[----:B------:R-:W-:Y:S01]  /*1af0*/  UIADD3 UR6, UR8, 0x2, URZ ;  /* 0x0000000208067890 */ /* 0x000fe2000fffe03f */
[----:B------:R-:W-:Y:S01]  /*1b00*/  UMOV UR5, 0x40000040 ;  /* 0x4000004000057882 */ /* 0x000fe20000000000 */
[----:B------:R-:W-:Y:S01]  /*1b10*/  UMOV UR7, 0x40000040 ;  /* 0x4000004000077882 */ /* 0x000fe20000000000 */
[----:B------:R-:W-:Y:S02]  /*1b20*/  WARPGROUP.DEPBAR.LE gsb0, 0x0 ;  /* 0x00008000000079c5 */ /* 0x000fe40000010000 */
[----:B------:R-:W-:-:S06]  /*1b30*/  WARPGROUP.ARRIVE ;  /* 0x00000000000079c5 */ /* 0x000fcc0000000000 */
[----:B------:R-:W-:Y:S01]  /*1b40*/  HGMMA.64x16x16.F32 R72, gdesc[UR4], R72, gsb0 ;  /* 0x00200000044879f0 */ /* 0x000fe20008000848 */
[----:B------:R-:W-:Y:S01]  /*1b50*/  UMOV UR6, UR10 ;  /* 0x0000000a00067c82 */ /* 0x000fe20008000000 */
[----:B------:R-:W-:Y:S01]  /*1b60*/  UMOV UR7, 0x40000040 ;  /* 0x4000004000077882 */ /* 0x000fe20000000000 */
[----:B------:R-:W-:Y:S01]  /*1b70*/  UIADD3 UR10, UR8, 0x202, URZ ;  /* 0x00000202080a7890 */ /* 0x000fe2000fffe03f */
        /* <DEDUP_REMOVED lines=588> */
[----:B------:R-:W-:Y:S02]  /*4040*/  WARPGROUP.DEPBAR.LE gsb0, 0x0 ;  /* 0x00008000000079c5 */ /* 0x000fe40000010000 */
[----:B------:R-:W-:-:S06]  /*4050*/  WARPGROUP.ARRIVE ;  /* 0x00000000000079c5 */ /* 0x000fcc0000000000 */
[----:B------:R-:W-:Y:S01]  /*4060*/  HGMMA.64x16x16.F32 R24, gdesc[UR4], R24, gsb0 ;  /* 0x00200000041879f0 */ /* 0x000fe20008000818 */
[----:B------:R-:W-:Y:S02]  /*4070*/  UIADD3 UR4, UR9, 0x606, URZ ;  /* 0x0000060609047890 */ /* 0x000fe4000fffe03f */
[----:B------:R-:W-:Y:S01]  /*4080*/  UIADD3 UR6, UR8, 0xa86, URZ ;  /* 0x00000a8608067890 */ /* 0x000fe2000fffe03f */
[----:B------:R-:W-:Y:S01]  /*4090*/  UMOV UR5, 0x40000040 ;  /* 0x4000004000057882 */ /* 0x000fe20000000000 */
        /* <DEDUP_REMOVED lines=13> */
[----:B------:R-:W-:Y:S02]  /*4170*/  UIADD3 UR10, UR8, 0xd06, URZ ;  /* 0x00000d06080a7890 */ /* 0x000fe4000fffe03f */
        /* <DEDUP_REMOVED lines=23> */
[----:B------:R-:W-:Y:S03]  /*42f0*/  HGMMA.64x16x16.F32 R24, gdesc[UR4], R24, gsb0 ;  /* 0x00200000041879f0 */ /* 0x000fe60008000818 */
[----:B------:R-:W-:Y:S02]  /*4300*/  WARPGROUP.DEPBAR.LE gsb0, 0x0 ;  /* 0x00008000000079c5 */ /* 0x000fe40000010000 */
[----:B------:R-:W-:Y:S05]  /*4310*/  @!P1 BRA `(.L_x_20) ;  /* 0x0000002c00649947 */ /* 0x000fea0003800000 */
[----:B------:R-:W-:Y:S01]  /*4320*/  UIADD3 UR9, UR41, 0x1, URZ ;  /* 0x0000000129097890 */ /* 0x000fe2000fffe03f */
[----:B------:R-:W-:Y:S01]  /*4330*/  IMAD.U32 R0, RZ, RZ, UR44 ;  /* 0x0000002cff007e24 */ /* 0x000fe2000f8e00ff */
[----:B------:R-:W-:Y:S02]  /*4340*/  UMOV UR8, UR41 ;  /* 0x0000002900087c82 */ /* 0x000fe40008000000 */
[----:B------:R-:W-:-:S04]  /*4350*/  UISETP.NE.AND UP0, UPT, UR9, 0x2, UPT ;  /* 0x000000020900788c */ /* 0x000fc8000bf05270 */
[----:B------:R-:W-:Y:S02]  /*4360*/  USEL UR4, URZ, 0x1, UP0 ;  /* 0x000000013f047887 */ /* 0x000fe40008000000 */
[----:B------:R-:W-:Y:S02]  /*4370*/  USEL UR9, UR9, URZ, UP0 ;  /* 0x0000003f09097287 */ /* 0x000fe40008000000 */
[----:B------:R-:W-:-:S06]  /*4380*/  ULOP3.LUT UR4, UR46, UR4, URZ, 0x3c, !UPT ;  /* 0x000000042e047292 */ /* 0x000fcc000f8e3c3f */
[----:B------:R-:W-:-:S07]  /*4390*/  IMAD.U32 R5, RZ, RZ, UR4 ;  /* 0x00000004ff057e24 */ /* 0x000fce000f8e00ff */
.L_x_27:
[----:B01----:R-:W-:Y:S05]  /*43a0*/  @!P0 BRA `(.L_x_21) ;  /* 0x0000000000048947 */ /* 0x003fea0003800000 */
[----:B------:R-:W-:Y:S01]  /*43b0*/  BPT.TRAP 0x1 ;  /* 0x000000040000795c */ /* 0x000fe20000300000 */
.L_x_21:
[----:B------:R-:W-:Y:S01]  /*43c0*/  ULEA UR4, UR9, UR40, 0x3 ;  /* 0x0000002809047291 */ /* 0x000fe2000f8e183f */
[----:B------:R-:W-:-:S08]  /*43d0*/  SHF.L.U32 R3, R5, 0x1f, RZ ;  /* 0x0000001f05037819 */ /* 0x000fd000000006ff */
[----:B------:R0:W1:Y:S01]  /*43e0*/  SYNCS.PHASECHK.TRANS64.TRYWAIT P1, [UR4], R3 ;  /* 0x00000003ff0075a7 */ /* 0x0000620008020144 */
[----:B------:R-:W-:Y:S05]  /*43f0*/  @!P0 BRA `(.L_x_22) ;  /* 0x0000000000048947 */ /* 0x000fea0003800000 */
[----:B------:R-:W-:Y:S01]  /*4400*/  BPT.TRAP 0x1 ;  /* 0x000000040000795c */ /* 0x000fe20000300000 */
.L_x_22:
[----:B-1----:R-:W-:Y:S05]  /*4410*/  @P1 BRA `(.L_x_23) ;  /* 0x0000000000081947 */ /* 0x002fea0003800000 */
[----:B------:R-:W1:Y:S02]  /*4420*/  SYNCS.PHASECHK.TRANS64.TRYWAIT P1, [UR4], R3 ;  /* 0x00000003ff0075a7 */ /* 0x000e640008020144 */
[----:B-1----:R-:W-:Y:S05]  /*4430*/  @!P1 BRA `(.L_x_24) ;  /* 0x0000008000749947 */ /* 0x002fea0003800000 */
.L_x_23:
[----:B------:R-:W-:Y:S01]  /*4440*/  ULEA UR11, UR9, UR48, 0xb ;  /* 0x00000030090b7291 */ /* 0x000fe2000f8e583f */
[----:B------:R-:W-:Y:S01]  /*4450*/  WARPGROUP.ARRIVE ;  /* 0x00000000000079c5 */ /* 0x000fe20000000000 */
[----:B------:R-:W-:Y:S01]  /*4460*/  UIMAD UR10, UR9, 0xe00, UR47 ;  /* 0x00000e00090a78a4 */ /* 0x000fe2000f8e022f */
[----:B------:R-:W-:Y:S01]  /*4470*/  UMOV UR5, 0x40000040 ;  /* 0x4000004000057882 */ /* 0x000fe20000000000 */
[----:B------:R-:W-:Y:S02]  /*4480*/  UMOV UR7, 0x40000040 ;  /* 0x4000004000077882 */ /* 0x000fe40000000000 */
[----:B------:R-:W-:Y:S01]  /*4490*/  UIADD3 UR12, UR10, 0x80, URZ ;  /* 0x000000800a0c7890 */ /* 0x000fe2000fffe03f */
[----:B------:R-:W-:Y:S02]  /*44a0*/  UMOV UR4, UR11 ;  /* 0x0000000b00047c82 */ /* 0x000fe40008000000 */
[----:B------:R-:W-:Y:S01]  /*44b0*/  UMOV UR6, UR10 ;  /* 0x0000000a00067c82 */ /* 0x000fe20008000000 */
[----:B------:R-:W-:Y:S01]  /*44c0*/  UIADD3 UR13, UR10, 0x100, URZ ;  /* 0x000001000a0d7890 */ /* 0x000fe2000fffe03f */
[----:B------:R-:W-:Y:S01]  /*44d0*/  HGMMA.64x16x16.F32 R72, gdesc[UR4], R72, gsb0 ;  /* 0x00200000044879f0 */ /* 0x000fe20008000848 */
[----:B------:R-:W-:Y:S01]  /*44e0*/  UMOV UR7, 0x40000040 ;  /* 0x4000004000077882 */ /* 0x000fe20000000000 */
[----:B------:R-:W-:Y:S01]  /*44f0*/  UMOV UR6, UR12 ;  /* 0x0000000c00067c82 */ /* 0x000fe20008000000 */
[----:B------:R-:W-:-:S02]  /*4500*/  UIADD3 UR14, UR10, 0x180, URZ ;  /* 0x000001800a0e7890 */ /* 0x000fc4000fffe03f */
        /* <DEDUP_REMOVED lines=678> */
[----:B------:R-:W-:Y:S01]  /*6f70*/  BPT.TRAP 0x1 ;  /* 0x000000040000795c */ /* 0x000fe20000300000 */
.L_x_25:
[----:B------:R-:W-:Y:S02]  /*6f80*/  UISETP.GT.U32.AND UP0, UPT, UR39, 0x1, UPT ;  /* 0x000000012700788c */ /* 0x000fe4000bf04070 */
[----:B------:R-:W-:-:S04]  /*6f90*/  ULEA UR4, UR8, UR40, 0x3 ;  /* 0x0000002808047291 */ /* 0x000fc8000f8e183f */
[----:B------:R-:W-:Y:S01]  /*6fa0*/  UIADD3 UR4, UR4, 0x10, URZ ;  /* 0x0000001004047890 */ /* 0x000fe2000fffe03f */
[----:B------:R-:W-:-:S03]  /*6fb0*/  PLOP3.LUT P1, PT, PT, PT, UP0, 0x80, 0x0 ;  /* 0x000000000000781c */ /* 0x000fc60003f2f008 */
[----:B------:R-:W-:-:S09]  /*6fc0*/  UPRMT UR4, URZ, 0x654, UR4 ;  /* 0x000006543f047896 */ /* 0x000fd20008000004 */
[----:B------:R-:W-:Y:S01]  /*6fd0*/  SYNCS.ARRIVE.TRANS64.RED.A1T0 RZ, [UR4], RZ ;  /* 0x000000ffffff79a7 */ /* 0x000fe20008100404 */
[----:B------:R-:W-:Y:S05]  /*6fe0*/  @P1 BRA `(.L_x_26) ;  /* 0x0000000000041947 */ /* 0x000fea0003800000 */
[----:B------:R-:W-:Y:S01]  /*6ff0*/  BPT.TRAP 0x1 ;  /* 0x000000040000795c */ /* 0x000fe20000300000 */
.L_x_26:
[----:B------:R-:W-:Y:S01]  /*7000*/  UIADD3 UR9, UR9, 0x1, URZ ;  /* 0x0000000109097890 */ /* 0x000fe2000fffe03f */
[C---:B------:R-:W-:Y:S01]  /*7010*/  ISETP.GT.AND P1, PT, R0.reuse, 0x1, PT ;  /* 0x000000010000780c */ /* 0x040fe20003f24270 */
[----:B------:R-:W-:Y:S01]  /*7020*/  UIADD3 UR8, UR8, 0x1, URZ ;  /* 0x0000000108087890 */ /* 0x000fe2000fffe03f */
[----:B------:R-:W-:Y:S01]  /*7030*/  VIADD R0, R0, 0xffffffff ;  /* 0xffffffff00007836 */ /* 0x000fe20000000000 */
[----:B------:R-:W-:Y:S02]  /*7040*/  UISETP.NE.AND UP0, UPT, UR9, 0x2, UPT ;  /* 0x000000020900788c */ /* 0x000fe4000bf05270 */
[----:B------:R-:W-:Y:S02]  /*7050*/  UISETP.NE.AND UP1, UPT, UR8, 0x2, UPT ;  /* 0x000000020800788c */ /* 0x000fe4000bf25270 */
[----:B------:R-:W-:Y:S02]  /*7060*/  USEL UR4, URZ, 0x1, UP0 ;  /* 0x000000013f047887 */ /* 0x000fe40008000000 */
[----:B------:R-:W-:-:S02]  /*7070*/  USEL UR9, UR9, URZ, UP0 ;  /* 0x0000003f09097287 */ /* 0x000fc40008000000 */
[----:B------:R-:W-:Y:S02]  /*7080*/  USEL UR8, UR8, URZ, UP1 ;  /* 0x0000003f08087287 */ /* 0x000fe40008800000 */
[----:B------:R-:W-:Y:S01]  /*7090*/  LOP3.LUT R5, R5, UR4, RZ, 0x3c, !PT ;  /* 0x0000000405057c12 */ /* 0x000fe2000f8e3cff */
[----:B------:R-:W-:Y:S09]  /*70a0*/  @P1 BRA `(.L_x_27) ;  /* 0xffffffd000bc1947 */ /* 0x000ff2000383ffff */
.L_x_20:
[----:B------:R-:W-:Y:S01]  /*70b0*/  ULDC UR6, c[0x0][0x28c] ;  /* 0x0000a30000067ab9 */ /* 0x000fe20000000800 */
[----:B------:R2:W-:Y:S01]  /*70c0*/  SYNCS.ARRIVE.TRANS64.A1T0 RZ, [R84+UR43], RZ ;  /* 0x000000ff54ff79a7 */ /* 0x0005e2000810002b */
[----:B------:R-:W-:-:S06]  /*70d0*/  UISETP.GE.AND UP0, UPT, UR6, 0x1, UPT ;  /* 0x000000010600788c */ /* 0x000fcc000bf06270 */
[----:B------:R-:W-:-:S13]  /*70e0*/  PLOP3.LUT P1, PT, PT, PT, UP0, 0x80, 0x0 ;  /* 0x000000000000781c */ /* 0x000fda0003f2f008 */
[----:B--2---:R-:W-:Y:S05]  /*70f0*/  @!P1 BRA `(.L_x_28) ;  /* 0x0000000000309947 */ /* 0x004fea0003800000 */
[----:B------:R-:W-:Y:S05]  /*7100*/  @!P0 BRA `(.L_x_29) ;  /* 0x0000000000048947 */ /* 0x000fea0003800000 */
[----:B------:R-:W-:Y:S01]  /*7110*/  BPT.TRAP 0x1 ;  /* 0x000000040000795c */ /* 0x000fe20000300000 */
.L_x_29:
[----:B------:R-:W-:Y:S02]  /*7120*/  UIADD3 UR4, UR44, UR41, URZ ;  /* 0x000000292c047290 */ /* 0x000fe4000fffe03f */
[----:B------:R-:W-:Y:S02]  /*7130*/  UISETP.GT.U32.AND UP0, UPT, UR39, 0x1, UPT ;  /* 0x000000012700788c */ /* 0x000fe4000bf04070 */
[----:B------:R-:W-:-:S04]  /*7140*/  USHF.L.U32 UR4, UR4, 0x3, URZ ;  /* 0x0000000304047899 */ /* 0x000fc8000800063f */
[----:B------:R-:W-:Y:S01]  /*7150*/  ULOP3.LUT UR4, UR4, 0x8, URZ, 0xc0, !UPT ;  /* 0x0000000804047892 */ /* 0x000fe2000f8ec03f */
[----:B------:R-:W-:-:S03]  /*7160*/  PLOP3.LUT P0, PT, PT, PT, UP0, 0x80, 0x0 ;  /* 0x000000000000781c */ /* 0x000fc60003f0f008 */
[----:B------:R-:W-:-:S04]  /*7170*/  UIADD3 UR4, UR40, 0x10, UR4 ;  /* 0x0000001028047890 */ /* 0x000fc8000fffe004 */
[----:B------:R-:W-:-:S09]  /*7180*/  UPRMT UR4, URZ, 0x654, UR4 ;  /* 0x000006543f047896 */ /* 0x000fd20008000004 */
[----:B------:R-:W-:Y:S01]  /*7190*/  SYNCS.ARRIVE.TRANS64.RED.A1T0 RZ, [UR4], RZ ;  /* 0x000000ffffff79a7 */ /* 0x000fe20008100404 */
[----:B------:R-:W-:Y:S05]  /*71a0*/  @P0 BRA `(.L_x_28) ;  /* 0x0000000000040947 */ /* 0x000fea0003800000 */
[----:B------:R-:W-:Y:S01]  /*71b0*/  BPT.TRAP 0x1 ;  /* 0x000000040000795c */ /* 0x000fe20000300000 */
.L_x_28:
[----:B------:R-:W-:Y:S01]  /*71c0*/  SHF.L.U32 R0, R90, 0x1f, RZ ;  /* 0x0000001f5a007819 */ /* 0x000fe200000006ff */
[----:B------:R-:W-:Y:S01]  /*71d0*/  ULEA UR7, UR38, UR41, 0x1 ;  /* 0x0000002926077291 */ /* 0x000fe2000f8e083f */
[----:B------:R-:W2:Y:S01]  /*71e0*/  LDC R9, c[0x0][0x288] ;  /* 0x0000a200ff097b82 */ /* 0x000ea20000000800 */
[----:B------:R-:W-:Y:S01]  /*71f0*/  UIADD3 UR4, UR6, 0x1fe, URZ ;  /* 0x000001fe06047890 */ /* 0x000fe2000fffe03f */
[----:B------:R-:W-:Y:S01]  /*7200*/  IMAD.SHL.U32 R10, R82, 0x2, RZ ;  /* 0x00000002520a7824 */ /* 0x000fe200078e00ff */
[----:B------:R-:W-:Y:S02]  /*7210*/  USHF.R.U32.HI UR5, URZ, 0x1, UR7 ;  /* 0x000000013f057899 */ /* 0x000fe40008011607 */
[----:B------:R-:W-:Y:S02]  /*7220*/  UISETP.GT.U32.AND UP0, UPT, UR7, 0x1, UPT ;  /* 0x000000010700788c */ /* 0x000fe4000bf04070 */
[----:B------:R-:W-:Y:S01]  /*7230*/  ULOP3.LUT UR5, UR5, 0x1, URZ, 0xc0, !UPT ;  /* 0x0000000105057892 */ /* 0x000fe2000f8ec03f */
[----:B------:R-:W3:Y:S01]  /*7240*/  SYNCS.PHASECHK.TRANS64.TRYWAIT P0, [R83+UR42+0x10], R0 ;  /* 0x00001000530075a7 */ /* 0x000ee2000800016a */
[----:B------:R-:W-:Y:S01]  /*7250*/  UISETP.LT.U32.AND UP0, UPT, UR4, 0x1ff, UP0 ;  /* 0x000001ff0400788c */ /* 0x000fe20008701070 */
[----:B------:R-:W-:Y:S01]  /*7260*/  SHF.R.S32.HI R11, RZ, 0x1f, R10 ;  /* 0x0000001fff0b7819 */ /* 0x000fe2000001140a */
[----:B------:R-:W-:-:S02]  /*7270*/  UISETP.NE.U32.AND UP1, UPT, UR5, 0x1, UPT ;  /* 0x000000010500788c */ /* 0x000fc4000bf25070 */
[----:B------:R-:W-:Y:S02]  /*7280*/  USEL UR5, URZ, 0x1, !UP0 ;  /* 0x000000013f057887 */ /* 0x000fe4000c000000 */
[----:B------:R-:W-:-:S04]  /*7290*/  UISETP.GT.U32.AND UP1, UPT, UR4, 0x1fe, !UP1 ;  /* 0x000001fe0400788c */ /* 0x000fc8000cf24070 */
[----:B------:R-:W-:-:S04]  /*72a0*/  USEL UR4, URZ, 0x1, !UP1 ;  /* 0x000000013f047887 */ /* 0x000fc8000c800000 */
[----:B------:R-:W-:Y:S01]  /*72b0*/  ULOP3.LUT UR46, UR4, UR46, UR5, 0x96, !UPT ;  /* 0x0000002e042e7292 */ /* 0x000fe2000f8e9605 */
[----:B--23--:R-:W-:Y:S11]  /*72c0*/  @!P0 BRA `(.L_x_30) ;  /* 0x0000005000e88947 */ /* 0x00cff60003800000 */
.L_x_166:
[----:B--2---:R-:W-:Y:S01]  /*72d0*/  IMAD.SHL.U32 R0, R18, 0x40, RZ ;  /* 0x0000004012007824 */ /* 0x004fe200078e00ff */
[----:B------:R-:W-:Y:S01]  /*72e0*/  ULDC UR6, c[0x0][0x284] ;  /* 0x0000a10000067ab9 */ /* 0x000fe20000000800 */
[----:B------:R-:W-:Y:S01]  /*72f0*/  IMAD R20, R2, 0x70, RZ ;  /* 0x0000007002147824 */ /* 0x000fe200078e02ff */
[----:B------:R-:W-:Y:S01]  /*7300*/  SHF.R.S32.HI R13, RZ, 0x1f, R19 ;  /* 0x0000001fff0d7819 */ /* 0x000fe20000011413 */
[----:B------:R-:W-:Y:S01]  /*7310*/  ULDC.64 UR4, c[0x0][0x5d0] ;  /* 0x0001740000047ab9 */ /* 0x000fe20000000a00 */
[----:B------:R-:W-:Y:S01]  /*7320*/  ISETP.GE.AND P0, PT, R0, UR6, PT ;  /* 0x0000000600007c0c */ /* 0x000fe2000bf06270 */
[----:B01----:R-:W-:Y:S01]  /*7330*/  IMAD.WIDE.U32 R2, R19, UR4, R10 ;  /* 0x0000000413027c25 */ /* 0x003fe2000f8e000a */
[----:B------:R-:W-:Y:S01]  /*7340*/  SHF.R.S32.HI R21, RZ, 0x1f, R20 ;  /* 0x0000001fff157819 */ /* 0x000fe20000011414 */
[----:B------:R-:W-:Y:S01]  /*7350*/  ULOP3.LUT UR41, UR41, 0x1, URZ, 0xc0, !UPT ;  /* 0x0000000129297892 */ /* 0x000fe2000f8ec03f */
[C---:B------:R-:W-:Y:S01]  /*7360*/  ISETP.GE.OR P0, PT, R20.reuse, R9, P0 ;  /* 0x000000091400720c */ /* 0x040fe20000706670 */
[----:B------:R-:W-:Y:S01]  /*7370*/  IMAD R4, R13, UR4, RZ ;  /* 0x000000040d047c24 */ /* 0x000fe2000f8e02ff */
[----:B------:R-:W-:-:S03]  /*7380*/  IADD3 R6, P1, R20, R2, RZ ;  /* 0x0000000214067210 */ /* 0x000fc60007f3e0ff */
[----:B------:R-:W-:-:S05]  /*7390*/  IMAD R5, R19, UR5, R4 ;  /* 0x0000000513057c24 */ /* 0x000fca000f8e0204 */
[----:B------:R-:W-:-:S03]  /*73a0*/  IADD3.X R7, R21, R3, R5, P1, !PT ;  /* 0x0000000315077210 */ /* 0x000fc60000ffe405 */
[----:B------:R-:W-:Y:S05]  /*73b0*/  @P0 BRA `(.L_x_31) ;  /* 0x0000003800640947 */ /* 0x000fea0003800000 */
[----:B------:R-:W0:Y:S01]  /*73c0*/  LDC.64 R4, c[0x0][0x5c8] ;  /* 0x00017200ff047b82 */ /* 0x000e220000000a00 */
[----:B-----5:R-:W-:Y:S01]  /*73d0*/  FSETP.NEU.AND P1, PT, R23, RZ, PT ;  /* 0x000000ff1700720b */ /* 0x020fe20003f2d000 */
[----:B------:R-:W-:Y:S01]  /*73e0*/  IMAD R3, R82, -0x2, R9 ;  /* 0xfffffffe52037824 */ /* 0x000fe200078e0209 */
[----:B------:R-:W-:Y:S01]  /*73f0*/  BSSY B0, `(.L_x_31) ;  /* 0x0000395000007945 */ /* 0x000fe20003800000 */
[----:B------:R-:W-:-:S04]  /*7400*/  IMAD.WIDE R92, R18, 0x40, R80 ;  /* 0x00000040125c7825 */ /* 0x000fc800078e0250 */
[----:B------:R-:W-:Y:S02]  /*7410*/  IMAD.IADD R2, R3, 0x1, -R20 ;  /* 0x0000000103027824 */ /* 0x000fe400078e0a14 */
[----:B------:R-:W-:-:S03]  /*7420*/  IMAD.IADD R0, R87, 0x1, -R0 ;  /* 0x0000000157007824 */ /* 0x000fc600078e0a00 */
[----:B------:R-:W-:-:S04]  /*7430*/  ISETP.GT.AND P0, PT, R2, RZ, PT ;  /* 0x000000ff0200720c */ /* 0x000fc80003f04270 */
[----:B------:R-:W-:Y:S01]  /*7440*/  ISETP.GT.AND P2, PT, R0, RZ, P0 ;  /* 0x000000ff0000720c */ /* 0x000fe20000744270 */
[-C--:B0-----:R-:W-:Y:S02]  /*7450*/  IMAD R3, R93, R4.reuse, RZ ;  /* 0x000000045d037224 */ /* 0x081fe400078e02ff */
[----:B------:R-:W-:-:S04]  /*7460*/  IMAD.WIDE.U32 R94, R92, R4, R6 ;  /* 0x000000045c5e7225 */ /* 0x000fc800078e0006 */
[----:B------:R-:W-:-:S04]  /*7470*/  IMAD R3, R92, R5, R3 ;  /* 0x000000055c037224 */ /* 0x000fc800078e0203 */
[----:B------:R-:W-:Y:S01]  /*7480*/  IMAD.IADD R9, R95, 0x1, R3 ;  /* 0x000000015f097824 */ /* 0x000fe200078e0203 */
[----:B------:R-:W-:Y:S06]  /*7490*/  @!P1 BRA `(.L_x_32) ;  /* 0x0000002400e09947 */ /* 0x000fec0003800000 */
[----:B------:R-:W0:Y:S01]  /*74a0*/  LDC.64 R96, c[0x0][0x5b8] ;  /* 0x00016e00ff607b82 */ /* 0x000e220000000a00 */
[----:B------:R-:W-:-:S07]  /*74b0*/  ULDC.64 UR4, c[0x0][0x5c0] ;  /* 0x0001700000047ab9 */ /* 0x000fce0000000a00 */
[----:B------:R-:W1:Y:S08]  /*74c0*/  LDC.64 R98, c[0x0][0x5b0] ;  /* 0x00016c00ff627b82 */ /* 0x000e700000000a00 */
[----:B------:R-:W2:Y:S01]  /*74d0*/  LDC.64 R100, c[0x0][0x5a8] ;  /* 0x00016a00ff647b82 */ /* 0x000ea20000000a00 */
[-C--:B0-----:R-:W-:Y:S02]  /*74e0*/  IMAD R8, R13, R96.reuse, RZ ;  /* 0x000000600d087224 */ /* 0x081fe400078e02ff */
[----:B------:R-:W-:-:S04]  /*74f0*/  IMAD.WIDE.U32 R6, R19, R96, R10 ;  /* 0x0000006013067225 */ /* 0x000fc800078e000a */
[----:B------:R-:W-:Y:S01]  /*7500*/  IMAD R91, R19, R97, R8 ;  /* 0x00000061135b7224 */ /* 0x000fe200078e0208 */
[----:B------:R-:W-:Y:S01]  /*7510*/  IADD3 R12, P1, R20, R6, RZ ;  /* 0x00000006140c7210 */ /* 0x000fe20007f3e0ff */
[----:B-1----:R-:W-:-:S03]  /*7520*/  IMAD R3, R93, R98, RZ ;  /* 0x000000625d037224 */ /* 0x002fc600078e02ff */
[----:B------:R-:W-:Y:S01]  /*7530*/  IADD3.X R13, R21, R7, R91, P1, !PT ;  /* 0x00000007150d7210 */ /* 0x000fe20000ffe45b */
[C---:B------:R-:W-:Y:S02]  /*7540*/  IMAD R95, R92.reuse, R99, R3 ;  /* 0x000000635c5f7224 */ /* 0x040fe400078e0203 */
[----:B------:R-:W-:-:S04]  /*7550*/  IMAD.WIDE.U32 R6, R92, R98, R12 ;  /* 0x000000625c067225 */ /* 0x000fc800078e000c */
[----:B------:R-:W-:Y:S01]  /*7560*/  IMAD.IADD R3, R7, 0x1, R95 ;  /* 0x0000000107037824 */ /* 0x000fe200078e025f */
[----:B--2---:R-:W-:-:S04]  /*7570*/  LEA R14, P1, R6, R100, 0x1 ;  /* 0x00000064060e7211 */ /* 0x004fc800078208ff */
[----:B------:R-:W-:-:S05]  /*7580*/  LEA.HI.X R15, R6, R101, R3, 0x1, P1 ;  /* 0x00000065060f7211 */ /* 0x000fca00008f0c03 */
[----:B------:R-:W2:Y:S01]  /*7590*/  @P2 LDG.E.LTC128B.U16 R3, desc[UR50][R14.64] ;  /* 0x000000320e032981 */ /* 0x000ea2000c1e1520 */
[----:B------:R-:W-:Y:S01]  /*75a0*/  IMAD.WIDE.U32 R6, R92, R98, R20 ;  /* 0x000000625c067225 */ /* 0x000fe200078e0014 */
[----:B------:R-:W-:Y:S02]  /*75b0*/  BSSY B1, `(.L_x_33) ;  /* 0x0000015000017945 */ /* 0x000fe40003800000 */
[----:B------:R-:W-:-:S04]  /*75c0*/  IADD3 R88, P1, R10, R6, RZ ;  /* 0x000000060a587210 */ /* 0x000fc80007f3e0ff */
[----:B------:R-:W-:Y:S02]  /*75d0*/  IADD3.X R89, R11, R95, R7, P1, !PT ;  /* 0x0000005f0b597210 */ /* 0x000fe40000ffe407 */
[----:B------:R-:W-:Y:S01]  /*75e0*/  LEA R8, P1, R94, UR4, 0x1 ;  /* 0x000000045e087c11 */ /* 0x000fe2000f8208ff */
[----:B------:R-:W-:-:S03]  /*75f0*/  IMAD.WIDE.U32 R88, R19, R96, R88 ;  /* 0x0000006013587225 */ /* 0x000fc600078e0058 */
[----:B------:R-:W-:Y:S02]  /*7600*/  LEA.HI.X R9, R94, UR5, R9, 0x1, P1 ;  /* 0x000000055e097c11 */ /* 0x000fe400088f0c09 */
[----:B------:R-:W-:-:S04]  /*7610*/  ISETP.GT.AND P1, PT, R2, 0x1, PT ;  /* 0x000000010200780c */ /* 0x000fc80003f24270 */
[----:B------:R-:W-:Y:S01]  /*7620*/  ISETP.GT.AND P3, PT, R0, RZ, P1 ;  /* 0x000000ff0000720c */ /* 0x000fe20000f64270 */
[----:B--2---:R-:W-:-:S05]  /*7630*/  HADD2.F32 R6, -RZ, R3.H0_H0 ;  /* 0x20000003ff067230 */ /* 0x004fca0000004100 */
[----:B------:R-:W-:Y:S01]  /*7640*/  FMUL R7, R6, R23 ;  /* 0x0000001706077220 */ /* 0x000fe20000400000 */
[----:B------:R-:W-:-:S03]  /*7650*/  LEA R6, P4, R88, R100, 0x1 ;  /* 0x0000006458067211 */ /* 0x000fc600078808ff */
[----:B------:R-:W-:-:S05]  /*7660*/  FFMA R7, R72, R22, R7 ;  /* 0x0000001648077223 */ /* 0x000fca0000000007 */
[----:B------:R-:W-:Y:S01]  /*7670*/  F2FP.F16.F32.PACK_AB R14, RZ, R7 ;  /* 0x00000007ff0e723e */ /* 0x000fe200000000ff */
[----:B------:R-:W-:-:S03]  /*7680*/  IMAD.IADD R7, R91, 0x1, R89 ;  /* 0x000000015b077824 */ /* 0x000fc600078e0259 */
[----:B------:R-:W-:Y:S01]  /*7690*/  PRMT R15, R14, 0x7610, R15 ;  /* 0x000076100e0f7816 */ /* 0x000fe2000000000f */
[----:B------:R-:W-:Y:S01]  /*76a0*/  IMAD.SHL.U32 R14, R98, 0x8, RZ ;  /* 0x00000008620e7824 */ /* 0x000fe200078e00ff */
[----:B------:R-:W-:-:S03]  /*76b0*/  LEA.HI.X R7, R88, R101, R7, 0x1, P4 ;  /* 0x0000006558077211 */ /* 0x000fc600020f0c07 */
[----:B------:R0:W-:Y:S02]  /*76c0*/  @P2 STG.E.U16 desc[UR50][R8.64], R15 ;  /* 0x0000000f08002986 */ /* 0x0001e4000c101532 */
[----:B0-----:R-:W-:Y:S01]  /*76d0*/  SHF.L.U64.HI R15, R98, 0x3, R99 ;  /* 0x00000003620f7819 */ /* 0x001fe20000010263 */
[----:B------:R-:W-:Y:S06]  /*76e0*/  @!P3 BRA `(.L_x_34) ;  /* 0x000000000004b947 */ /* 0x000fec0003800000 */
[----:B------:R0:W5:Y:S02]  /*76f0*/  LDG.E.LTC128B.U16 R3, desc[UR50][R6.64+0x2] ;  /* 0x0000023206037981 */ /* 0x000164000c1e1520 */
.L_x_34:
[----:B------:R-:W-:Y:S05]  /*7700*/  BSYNC B1 ;  /* 0x0000000000017941 */ /* 0x000fea0003800000 */
.L_x_33:
[----:B-----5:R-:W-:Y:S01]  /*7710*/  HADD2.F32 R18, -RZ, R3.H0_H0 ;  /* 0x20000003ff127230 */ /* 0x020fe20000004100 */
[----:B------:R-:W-:Y:S01]  /*7720*/  ISETP.GT.AND P0, PT, R0, 0x8, P0 ;  /* 0x000000080000780c */ /* 0x000fe20000704270 */
[----:B------:R-:W-:-:S04]  /*7730*/  IMAD.WIDE.U32 R14, R92, R98, R14 ;  /* 0x000000625c0e7225 */ /* 0x000fc800078e000e */
[----:B------:R-:W-:Y:S01]  /*7740*/  FMUL R18, R18, R23 ;  /* 0x0000001712127220 */ /* 0x000fe20000400000 */
[----:B------:R-:W-:Y:S01]  /*7750*/  IMAD.IADD R95, R95, 0x1, R15 ;  /* 0x000000015f5f7824 */ /* 0x000fe200078e020f */
[----:B------:R-:W-:Y:S02]  /*7760*/  IADD3 R15, P2, R12, R14, RZ ;  /* 0x0000000e0c0f7210 */ /* 0x000fe40007f5e0ff */
[----:B------:R-:W-:-:S03]  /*7770*/  FFMA R18, R73, R22, R18 ;  /* 0x0000001649127223 */ /* 0x000fc60000000012 */
[----:B------:R-:W-:Y:S01]  /*7780*/  IMAD.X R72, R95, 0x1, R13, P2 ;  /* 0x000000015f487824 */ /* 0x000fe200010e060d */
[C---:B------:R-:W-:Y:S02]  /*7790*/  LEA R12, P2, R15.reuse, R100, 0x1 ;  /* 0x000000640f0c7211 */ /* 0x040fe400078408ff */
[----:B------:R-:W-:Y:S02]  /*77a0*/  F2FP.F16.F32.PACK_AB R18, RZ, R18 ;  /* 0x00000012ff12723e */ /* 0x000fe400000000ff */
[----:B------:R-:W-:Y:S02]  /*77b0*/  LEA.HI.X R13, R15, R101, R72, 0x1, P2 ;  /* 0x000000650f0d7211 */ /* 0x000fe400010f0c48 */
[----:B------:R-:W-:Y:S02]  /*77c0*/  PRMT R15, R18, 0x7610, R15 ;  /* 0x00007610120f7816 */ /* 0x000fe4000000000f */
[----:B------:R-:W-:-:S03]  /*77d0*/  PRMT R18, R3, 0x7610, R18 ;  /* 0x0000761003127816 */ /* 0x000fc60000000012 */
[----:B------:R1:W-:Y:S04]  /*77e0*/  @P3 STG.E.U16 desc[UR50][R8.64+0x2], R15 ;  /* 0x0000020f08003986 */ /* 0x0003e8000c101532 */
[----:B------:R-:W2:Y:S01]  /*77f0*/  @P0 LDG.E.LTC128B.U16 R18, desc[UR50][R12.64] ;  /* 0x000000320c120981 */ /* 0x000ea2000c1e1520 */
[----:B------:R-:W-:Y:S01]  /*7800*/  IADD3 R14, P2, P3, R10, R14, R20 ;  /* 0x0000000e0a0e7210 */ /* 0x000fe20007b5e014 */
[----:B------:R-:W-:Y:S01]  /*7810*/  BSSY B1, `(.L_x_35) ;  /* 0x0000011000017945 */ /* 0x000fe20003800000 */
[----:B------:R-:W-:Y:S02]  /*7820*/  ISETP.GT.AND P1, PT, R0, 0x8, P1 ;  /* 0x000000080000780c */ /* 0x000fe40000f24270 */
[----:B-1----:R-:W-:Y:S02]  /*7830*/  IADD3.X R15, R11, R95, R21, P2, P3 ;  /* 0x0000005f0b0f7210 */ /* 0x002fe400017e6415 */
[----:B------:R-:W-:Y:S01]  /*7840*/  SHF.L.U64.HI R11, R4, 0x4, R5 ;  /* 0x00000004040b7819 */ /* 0x000fe20000010205 */
[----:B------:R-:W-:-:S04]  /*7850*/  IMAD.WIDE.U32 R14, R19, R96, R14 ;  /* 0x00000060130e7225 */ /* 0x000fc800078e000e */
[----:B------:R-:W-:Y:S02]  /*7860*/  IMAD.IADD R5, R91, 0x1, R15 ;  /* 0x000000015b057824 */ /* 0x000fe400078e020f */
[----:B--2---:R-:W-:-:S05]  /*7870*/  HADD2.F32 R10, -RZ, R18.H0_H0 ;  /* 0x20000012ff0a7230 */ /* 0x004fca0000004100 */
[----:B------:R-:W-:Y:S01]  /*7880*/  FMUL R3, R10, R23 ;  /* 0x000000170a037220 */ /* 0x000fe20000400000 */
[----:B------:R-:W-:Y:S02]  /*7890*/  LEA R10, P2, R4, R8, 0x4 ;  /* 0x00000008040a7211 */ /* 0x000fe400078420ff */
[----:B------:R-:W-:Y:S01]  /*78a0*/  LEA R4, P3, R14, R100, 0x1 ;  /* 0x000000640e047211 */ /* 0x000fe200078608ff */
[----:B------:R-:W-:Y:S02]  /*78b0*/  FFMA R3, R74, R22, R3 ;  /* 0x000000164a037223 */ /* 0x000fe40000000003 */
[----:B------:R-:W-:Y:S01]  /*78c0*/  IMAD.X R11, R11, 0x1, R9, P2 ;  /* 0x000000010b0b7824 */ /* 0x000fe200010e0609 */
[----:B------:R-:W-:Y:S02]  /*78d0*/  LEA.HI.X R5, R14, R101, R5, 0x1, P3 ;  /* 0x000000650e057211 */ /* 0x000fe400018f0c05 */
[----:B------:R-:W-:-:S05]  /*78e0*/  F2FP.F16.F32.PACK_AB R3, RZ, R3 ;  /* 0x00000003ff03723e */ /* 0x000fca00000000ff */
[----:B------:R1:W-:Y:S01]  /*78f0*/  @P0 STG.E.U16 desc[UR50][R10.64], R3 ;  /* 0x000000030a000986 */ /* 0x0003e2000c101532 */
[----:B------:R-:W-:Y:S05]  /*7900*/  @!P1 BRA `(.L_x_36) ;  /* 0x0000000000049947 */ /* 0x000fea0003800000 */
[----:B------:R2:W5:Y:S02]  /*7910*/  LDG.E.LTC128B.U16 R18, desc[UR50][R4.64+0x2] ;  /* 0x0000023204127981 */ /* 0x000564000c1e1520 */
.L_x_36:
[----:B------:R-:W-:Y:S05]  /*7920*/  BSYNC B1 ;  /* 0x0000000000017941 */ /* 0x000fea0003800000 */
.L_x_35:
[----:B-----5:R-:W-:Y:S01]  /*7930*/  HADD2.F32 R12, -RZ, R18.H0_H0 ;  /* 0x20000012ff0c7230 */ /* 0x020fe20000004100 */
[----:B------:R-:W-:Y:S01]  /*7940*/  ISETP.GT.AND P0, PT, R2, 0x8, PT ;  /* 0x000000080200780c */ /* 0x000fe20003f04270 */
[----:B------:R-:W-:Y:S03]  /*7950*/  BSSY B1, `(.L_x_37) ;  /* 0x0000008000017945 */ /* 0x000fe60003800000 */
[----:B------:R-:W-:Y:S01]  /*7960*/  FMUL R12, R12, R23 ;  /* 0x000000170c0c7220 */ /* 0x000fe20000400000 */
[----:B------:R-:W-:-:S03]  /*7970*/  ISETP.GT.AND P2, PT, R0, RZ, P0 ;  /* 0x000000ff0000720c */ /* 0x000fc60000744270 */
[----:B------:R-:W-:-:S05]  /*7980*/  FFMA R12, R75, R22, R12 ;  /* 0x000000164b0c7223 */ /* 0x000fca000000000c */
[----:B------:R-:W-:-:S05]  /*7990*/  F2FP.F16.F32.PACK_AB R12, RZ, R12 ;  /* 0x0000000cff0c723e */ /* 0x000fca00000000ff */
[----:B------:R3:W-:Y:S01]  /*79a0*/  @P1 STG.E.U16 desc[UR50][R10.64+0x2], R12 ;  /* 0x0000020c0a001986 */ /* 0x0007e2000c101532 */
[----:B------:R-:W-:Y:S05]  /*79b0*/  @!P2 BRA `(.L_x_38) ;  /* 0x000000000004a947 */ /* 0x000fea0003800000 */
[----:B------:R4:W5:Y:S02]  /*79c0*/  LDG.E.LTC128B.U16 R18, desc[UR50][R6.64+0x10] ;  /* 0x0000103206127981 */ /* 0x000964000c1e1520 */
.L_x_38:
[----:B------:R-:W-:Y:S05]  /*79d0*/  BSYNC B1 ;  /* 0x0000000000017941 */ /* 0x000fea0003800000 */
.L_x_37:
[----:B---3-5:R-:W-:Y:S01]  /*79e0*/  HADD2.F32 R12, -RZ, R18.H0_H0 ;  /* 0x20000012ff0c7230 */ /* 0x028fe20000004100 */
[----:B------:R-:W-:Y:S01]  /*79f0*/  ISETP.GT.AND P1, PT, R2, 0x9, PT ;  /* 0x000000090200780c */ /* 0x000fe20003f24270 */
[----:B------:R-:W-:Y:S03]  /*7a00*/  BSSY B1, `(.L_x_39) ;  /* 0x0000008000017945 */ /* 0x000fe60003800000 */
[----:B-1----:R-:W-:Y:S01]  /*7a10*/  FMUL R3, R12, R23 ;  /* 0x000000170c037220 */ /* 0x002fe20000400000 */
[----:B------:R-:W-:-:S03]  /*7a20*/  ISETP.GT.AND P3, PT, R0, RZ, P1 ;  /* 0x000000ff0000720c */ /* 0x000fc60000f64270 */
[----:B------:R-:W-:-:S05]  /*7a30*/  FFMA R3, R76, R22, R3 ;  /* 0x000000164c037223 */ /* 0x000fca0000000003 */
[----:B------:R-:W-:-:S05]  /*7a40*/  F2FP.F16.F32.PACK_AB R3, RZ, R3 ;  /* 0x00000003ff03723e */ /* 0x000fca00000000ff */
[----:B------:R1:W-:Y:S01]  /*7a50*/  @P2 STG.E.U16 desc[UR50][R8.64+0x10], R3 ;  /* 0x0000100308002986 */ /* 0x0003e2000c101532 */
[----:B------:R-:W-:Y:S05]  /*7a60*/  @!P3 BRA `(.L_x_40) ;  /* 0x000000000004b947 */ /* 0x000fea0003800000 */
[----:B------:R3:W5:Y:S02]  /*7a70*/  LDG.E.LTC128B.U16 R18, desc[UR50][R6.64+0x12] ;  /* 0x0000123206127981 */ /* 0x000764000c1e1520 */
.L_x_40:
[----:B------:R-:W-:Y:S05]  /*7a80*/  BSYNC B1 ;  /* 0x0000000000017941 */ /* 0x000fea0003800000 */
.L_x_39:
[----:B-----5:R-:W-:Y:S01]  /*7a90*/  HADD2.F32 R12, -RZ, R18.H0_H0 ;  /* 0x20000012ff0c7230 */ /* 0x020fe20000004100 */
[----:B------:R-:W-:Y:S01]  /*7aa0*/  ISETP.GT.AND P0, PT, R0, 0x8, P0 ;  /* 0x000000080000780c */ /* 0x000fe20000704270 */
[----:B------:R-:W-:Y:S03]  /*7ab0*/  BSSY B1, `(.L_x_41) ;  /* 0x0000007000017945 */ /* 0x000fe60003800000 */
[----:B------:R-:W-:-:S04]  /*7ac0*/  FMUL R12, R12, R23 ;  /* 0x000000170c0c7220 */ /* 0x000fc80000400000 */
[----:B------:R-:W-:-:S05]  /*7ad0*/  FFMA R12, R77, R22, R12 ;  /* 0x000000164d0c7223 */ /* 0x000fca000000000c */
[----:B------:R-:W-:-:S05]  /*7ae0*/  F2FP.F16.F32.PACK_AB R12, RZ, R12 ;  /* 0x0000000cff0c723e */ /* 0x000fca00000000ff */
[----:B------:R0:W-:Y:S01]  /*7af0*/  @P3 STG.E.U16 desc[UR50][R8.64+0x12], R12 ;  /* 0x0000120c08003986 */ /* 0x0001e2000c101532 */
[----:B------:R-:W-:Y:S05]  /*7b00*/  @!P0 BRA `(.L_x_42) ;  /* 0x0000000000048947 */ /* 0x000fea0003800000 */
[----:B------:R0:W5:Y:S02]  /*7b10*/  LDG.E.LTC128B.U16 R18, desc[UR50][R4.64+0x10] ;  /* 0x0000103204127981 */ /* 0x000164000c1e1520 */
.L_x_42:
[----:B------:R-:W-:Y:S05]  /*7b20*/  BSYNC B1 ;  /* 0x0000000000017941 */ /* 0x000fea0003800000 */
.L_x_41:
[----:B0----5:R-:W-:Y:S01]  /*7b30*/  HADD2.F32 R12, -RZ, R18.H0_H0 ;  /* 0x20000012ff0c7230 */ /* 0x021fe20000004100 */
[----:B------:R-:W-:Y:S01]  /*7b40*/  ISETP.GT.AND P1, PT, R0, 0x8, P1 ;  /* 0x000000080000780c */ /* 0x000fe20000f24270 */
[----:B------:R-:W-:Y:S03]  /*7b50*/  BSSY B1, `(.L_x_43) ;  /* 0x0000007000017945 */ /* 0x000fe60003800000 */
[----:B-1----:R-:W-:-:S04]  /*7b60*/  FMUL R3, R12, R23 ;  /* 0x000000170c037220 */ /* 0x002fc80000400000 */
[----:B------:R-:W-:-:S05]  /*7b70*/  FFMA R3, R78, R22, R3 ;  /* 0x000000164e037223 */ /* 0x000fca0000000003 */
[----:B------:R-:W-:-:S05]  /*7b80*/  F2FP.F16.F32.PACK_AB R3, RZ, R3 ;  /* 0x00000003ff03723e */ /* 0x000fca00000000ff */
[----:B------:R0:W-:Y:S01]  /*7b90*/  @P0 STG.E.U16 desc[UR50][R10.64+0x10], R3 ;  /* 0x000010030a000986 */ /* 0x0001e2000c101532 */
[----:B------:R-:W-:Y:S05]  /*7ba0*/  @!P1 BRA `(.L_x_44) ;  /* 0x0000000000049947 */ /* 0x000fea0003800000 */
[----:B------:R1:W5:Y:S02]  /*7bb0*/  LDG.E.LTC128B.U16 R18, desc[UR50][R4.64+0x12] ;  /* 0x0000123204127981 */ /* 0x000364000c1e1520 */
.L_x_44:
[----:B------:R-:W-:Y:S05]  /*7bc0*/  BSYNC B1 ;  /* 0x0000000000017941 */ /* 0x000fea0003800000 */
.L_x_43:
        /* <DEDUP_REMOVED lines=10> */
.L_x_46:
[----:B------:R-:W-:Y:S05]  /*7c70*/  BSYNC B1 ;  /* 0x0000000000017941 */ /* 0x000fea0003800000 */
.L_x_45:
[----:B0----5:R-:W-:Y:S01]  /*7c80*/  HADD2.F32 R12, -RZ, R18.H0_H0 ;  /* 0x20000012ff0c7230 */ /* 0x021fe20000004100 */
        /* <DEDUP_REMOVED lines=9> */
.L_x_48:
[----:B------:R-:W-:Y:S05]  /*7d20*/  BSYNC B1 ;  /* 0x0000000000017941 */ /* 0x000fea0003800000 */
.L_x_47:
        /* <DEDUP_REMOVED lines=9> */
.L_x_50:
[----:B------:R-:W-:Y:S05]  /*7dc0*/  BSYNC B1 ;  /* 0x0000000000017941 */ /* 0x000fea0003800000 */
.L_x_49:
[----:B0----5:R-:W-:Y:S01]  /*7dd0*/  HADD2.F32 R12, -RZ, R18.H0_H0 ;  /* 0x20000012ff0c7230 */ /* 0x021fe20000004100 */
        /* <DEDUP_REMOVED lines=8> */
.L_x_52:
[----:B------:R-:W-:Y:S05]  /*7e60*/  BSYNC B1 ;  /* 0x0000000000017941 */ /* 0x000fea0003800000 */
.L_x_51:
        /* <DEDUP_REMOVED lines=10> */
.L_x_54:
[----:B------:R-:W-:Y:S05]  /*7f10*/  BSYNC B1 ;  /* 0x0000000000017941 */ /* 0x000fea0003800000 */
.L_x_53:
        /* <DEDUP_REMOVED lines=10> */
.L_x_56:
[----:B------:R-:W-:Y:S05]  /*7fc0*/  BSYNC B1 ;  /* 0x0000000000017941 */ /* 0x000fea0003800000 */
.L_x_55:
        /* <DEDUP_REMOVED lines=9> */
.L_x_58:
[----:B------:R-:W-:Y:S05]  /*8060*/  BSYNC B1 ;  /* 0x0000000000017941 */ /* 0x000fea0003800000 */
.L_x_57:
        /* <DEDUP_REMOVED lines=9> */
.L_x_60:
[----:B------:R-:W-:Y:S05]  /*8100*/  BSYNC B1 ;  /* 0x0000000000017941 */ /* 0x000fea0003800000 */
.L_x_59:
        /* <DEDUP_REMOVED lines=10> */
.L_x_62:
[----:B------:R-:W-:Y:S05]  /*81b0*/  BSYNC B1 ;  /* 0x0000000000017941 */ /* 0x000fea0003800000 */
.L_x_61:
        /* <DEDUP_REMOVED lines=10> */
.L_x_64:
[----:B------:R-:W-:Y:S05]  /*8260*/  BSYNC B1 ;  /* 0x0000000000017941 */ /* 0x000fea0003800000 */
.L_x_63:
        /* <DEDUP_REMOVED lines=9> */
.L_x_66:
[----:B------:R-:W-:Y:S05]  /*8300*/  BSYNC B1 ;  /* 0x0000000000017941 */ /* 0x000fea0003800000 */
.L_x_65:
        /* <DEDUP_REMOVED lines=9> */
.L_x_68:
[----:B------:R-:W-:Y:S05]  /*83a0*/  BSYNC B1 ;  /* 0x0000000000017941 */ /* 0x000fea0003800000 */
.L_x_67:
        /* <DEDUP_REMOVED lines=10> */
.L_x_70:
[----:B------:R-:W-:Y:S05]  /*8450*/  BSYNC B1 ;  /* 0x0000000000017941 */ /* 0x000fea0003800000 */
.L_x_69:
        /* <DEDUP_REMOVED lines=10> */
.L_x_72:
[----:B------:R-:W-:Y:S05]  /*8500*/  BSYNC B1 ;  /* 0x0000000000017941 */ /* 0x000fea0003800000 */
.L_x_71:
        /* <DEDUP_REMOVED lines=9> */
.L_x_74:
[----:B------:R-:W-:Y:S05]  /*85a0*/  BSYNC B1 ;  /* 0x0000000000017941 */ /* 0x000fea0003800000 */
.L_x_73:
        /* <DEDUP_REMOVED lines=9> */
.L_x_76:
[----:B------:R-:W-:Y:S05]  /*8640*/  BSYNC B1 ;  /* 0x0000000000017941 */ /* 0x000fea0003800000 */
.L_x_75:
        /* <DEDUP_REMOVED lines=10> */
.L_x_78:
[----:B------:R-:W-:Y:S05]  /*86f0*/  BSYNC B1 ;  /* 0x0000000000017941 */ /* 0x000fea0003800000 */
.L_x_77:
        /* <DEDUP_REMOVED lines=10> */
.L_x_80:
[----:B------:R-:W-:Y:S05]  /*87a0*/  BSYNC B1 ;  /* 0x0000000000017941 */ /* 0x000fea0003800000 */
.L_x_79:
        /* <DEDUP_REMOVED lines=9> */
.L_x_82:
[----:B------:R-:W-:Y:S05]  /*8840*/  BSYNC B1 ;  /* 0x0000000000017941 */ /* 0x000fea0003800000 */
.L_x_81:
        /* <DEDUP_REMOVED lines=9> */
.L_x_84:
[----:B------:R-:W-:Y:S05]  /*88e0*/  BSYNC B1 ;  /* 0x0000000000017941 */ /* 0x000fea0003800000 */
.L_x_83:
        /* <DEDUP_REMOVED lines=10> */
.L_x_86:
[----:B------:R-:W-:Y:S05]  /*8990*/  BSYNC B1 ;  /* 0x0000000000017941 */ /* 0x000fea0003800000 */
.L_x_85:
        /* <DEDUP_REMOVED lines=10> */
.L_x_88:
[----:B------:R-:W-:Y:S05]  /*8a40*/  BSYNC B1 ;  /* 0x0000000000017941 */ /* 0x000fea0003800000 */
.L_x_87:
        /* <DEDUP_REMOVED lines=9> */
.L_x_90:
[----:B------:R-:W-:Y:S05]  /*8ae0*/  BSYNC B1 ;  /* 0x0000000000017941 */ /* 0x000fea0003800000 */
.L_x_89:
        /* <DEDUP_REMOVED lines=9> */
.L_x_92:
[----:B------:R-:W-:Y:S05]  /*8b80*/  BSYNC B1 ;  /* 0x0000000000017941 */ /* 0x000fea0003800000 */
.L_x_91:
        /* <DEDUP_REMOVED lines=10> */
.L_x_94:
[----:B------:R-:W-:Y:S05]  /*8c30*/  BSYNC B1 ;  /* 0x0000000000017941 */ /* 0x000fea0003800000 */
.L_x_93:
        /* <DEDUP_REMOVED lines=10> */
.L_x_96:
[----:B------:R-:W-:Y:S05]  /*8ce0*/  BSYNC B1 ;  /* 0x0000000000017941 */ /* 0x000fea0003800000 */
.L_x_95:
        /* <DEDUP_REMOVED lines=9> */
.L_x_98:
[----:B------:R-:W-:Y:S05]  /*8d80*/  BSYNC B1 ;  /* 0x0000000000017941 */ /* 0x000fea0003800000 */
.L_x_97:
        /* <DEDUP_REMOVED lines=9> */
.L_x_100:
[----:B------:R-:W-:Y:S05]  /*8e20*/  BSYNC B1 ;  /* 0x0000000000017941 */ /* 0x000fea0003800000 */
.L_x_99:
        /* <DEDUP_REMOVED lines=10> */
.L_x_102:
[----:B------:R-:W-:Y:S05]  /*8ed0*/  BSYNC B1 ;  /* 0x0000000000017941 */ /* 0x000fea0003800000 */
.L_x_101:
        /* <DEDUP_REMOVED lines=10> */
.L_x_104:
[----:B------:R-:W-:Y:S05]  /*8f80*/  BSYNC B1 ;  /* 0x0000000000017941 */ /* 0x000fea0003800000 */
.L_x_103:
        /* <DEDUP_REMOVED lines=9> */
.L_x_106:
[----:B------:R-:W-:Y:S05]  /*9020*/  BSYNC B1 ;  /* 0x0000000000017941 */ /* 0x000fea0003800000 */
.L_x_105:
        /* <DEDUP_REMOVED lines=9> */
.L_x_108:
[----:B------:R-:W-:Y:S05]  /*90c0*/  BSYNC B1 ;  /* 0x0000000000017941 */ /* 0x000fea0003800000 */
.L_x_107:
        /* <DEDUP_REMOVED lines=10> */
.L_x_110:
[----:B------:R-:W-:Y:S05]  /*9170*/  BSYNC B1 ;  /* 0x0000000000017941 */ /* 0x000fea0003800000 */
.L_x_109:
        /* <DEDUP_REMOVED lines=10> */
.L_x_112:
[----:B------:R-:W-:Y:S05]  /*9220*/  BSYNC B1 ;  /* 0x0000000000017941 */ /* 0x000fea0003800000 */
.L_x_111:
        /* <DEDUP_REMOVED lines=9> */
.L_x_114:
[----:B------:R-:W-:Y:S05]  /*92c0*/  BSYNC B1 ;  /* 0x0000000000017941 */ /* 0x000fea0003800000 */
.L_x_113:
        /* <DEDUP_REMOVED lines=9> */
.L_x_116:
[----:B------:R-:W-:Y:S05]  /*9360*/  BSYNC B1 ;  /* 0x0000000000017941 */ /* 0x000fea0003800000 */
.L_x_115:
        /* <DEDUP_REMOVED lines=10> */
.L_x_118:
[----:B------:R-:W-:Y:S05]  /*9410*/  BSYNC B1 ;  /* 0x0000000000017941 */ /* 0x000fea0003800000 */
.L_x_117:
        /* <DEDUP_REMOVED lines=10> */
.L_x_120:
[----:B------:R-:W-:Y:S05]  /*94c0*/  BSYNC B1 ;  /* 0x0000000000017941 */ /* 0x000fea0003800000 */
.L_x_119:
        /* <DEDUP_REMOVED lines=9> */
.L_x_122:
[----:B------:R-:W-:Y:S05]  /*9560*/  BSYNC B1 ;  /* 0x0000000000017941 */ /* 0x000fea0003800000 */
.L_x_121:
        /* <DEDUP_REMOVED lines=9> */
.L_x_124:
[----:B------:R-:W-:Y:S05]  /*9600*/  BSYNC B1 ;  /* 0x0000000000017941 */ /* 0x000fea0003800000 */
.L_x_123:
        /* <DEDUP_REMOVED lines=10> */
.L_x_126:
[----:B------:R-:W-:Y:S05]  /*96b0*/  BSYNC B1 ;  /* 0x0000000000017941 */ /* 0x000fea0003800000 */
.L_x_125:
        /* <DEDUP_REMOVED lines=10> */
.L_x_128:
[----:B------:R-:W-:Y:S05]  /*9760*/  BSYNC B1 ;  /* 0x0000000000017941 */ /* 0x000fea0003800000 */
.L_x_127:
        /* <DEDUP_REMOVED lines=9> */
.L_x_130:
[----:B------:R-:W-:Y:S05]  /*9800*/  BSYNC B1 ;  /* 0x0000000000017941 */ /* 0x000fea0003800000 */
.L_x_129:
        /* <DEDUP_REMOVED lines=9> */
.L_x_132:
[----:B------:R-:W-:Y:S05]  /*98a0*/  BSYNC B1 ;  /* 0x0000000000017941 */ /* 0x000fea0003800000 */
.L_x_131:
        /* <DEDUP_REMOVED lines=10> */
.L_x_134:
[----:B------:R-:W-:Y:S05]  /*9950*/  BSYNC B1 ;  /* 0x0000000000017941 */ /* 0x000fea0003800000 */
.L_x_133:
[----:B0----5:R-:W-:Y:S01]  /*9960*/  HADD2.F32 R12, -RZ, R18.H0_H0 ;  /* 0x20000012ff0c7230 */ /* 0x021fe20000004100 */
[----:B------:R-:W-:Y:S01]  /*9970*/  ISETP.GT.AND P1, PT, R2, 0x69, PT ;  /* 0x000000690200780c */ /* 0x000fe20003f24270 */
[----:B------:R-:W-:Y:S01]  /*9980*/  @P2 IMAD.MOV.U32 R2, RZ, RZ, R8 ;  /* 0x000000ffff022224 */ /* 0x000fe200078e0008 */
[----:B------:R-:W-:Y:S02]  /*9990*/  BSSY B1, `(.L_x_135) ;  /* 0x000000a000017945 */ /* 0x000fe40003800000 */
[----:B------:R-:W-:Y:S01]  /*99a0*/  FMUL R3, R12, R23 ;  /* 0x000000170c037220 */ /* 0x000fe20000400000 */
[----:B------:R-:W-:-:S03]  /*99b0*/  ISETP.GT.AND P3, PT, R0, RZ, P1 ;  /* 0x000000ff0000720c */ /* 0x000fc60000f64270 */
[----:B------:R-:W-:-:S05]  /*99c0*/  FFMA R3, R28, R22, R3 ;  /* 0x000000161c037223 */ /* 0x000fca0000000003 */
[----:B------:R-:W-:-:S04]  /*99d0*/  F2FP.F16.F32.PACK_AB R3, RZ, R3 ;  /* 0x00000003ff03723e */ /* 0x000fc800000000ff */
[----:B------:R-:W-:Y:S01]  /*99e0*/  PRMT R12, R3, 0x7610, R12 ;  /* 0x00007610030c7816 */ /* 0x000fe2000000000c */
[----:B------:R-:W-:-:S05]  /*99f0*/  @P2 IMAD.MOV.U32 R3, RZ, RZ, R9 ;  /* 0x000000ffff032224 */ /* 0x000fca00078e0009 */
[----:B------:R0:W-:Y:S01]  /*9a00*/  @P2 STG.E.U16 desc[UR50][R2.64+0xd0], R12 ;  /* 0x0000d00c02002986 */ /* 0x0001e2000c101532 */
[----:B------:R-:W-:Y:S05]  /*9a10*/  @!P3 BRA `(.L_x_136) ;  /* 0x000000000004b947 */ /* 0x000fea0003800000 */
[----:B------:R0:W5:Y:S02]  /*9a20*/  LDG.E.LTC128B.U16 R18, desc[UR50][R6.64+0xd2] ;  /* 0x0000d23206127981 */ /* 0x000164000c1e1520 */
.L_x_136:
[----:B------:R-:W-:Y:S05]  /*9a30*/  BSYNC B1 ;  /* 0x0000000000017941 */ /* 0x000fea0003800000 */
.L_x_135:
        /* <DEDUP_REMOVED lines=9> */
.L_x_138:
[----:B------:R-:W-:Y:S05]  /*9ad0*/  BSYNC B1 ;  /* 0x0000000000017941 */ /* 0x000fea0003800000 */
.L_x_137:
[----:B0----5:R-:W-:Y:S01]  /*9ae0*/  HADD2.F32 R2, -RZ, R18.H0_H0 ;  /* 0x20000012ff027230 */ /* 0x021fe20000004100 */
[----:B------:R-:W-:Y:S01]  /*9af0*/  ISETP.GT.AND P1, PT, R0, 0x8, P1 ;  /* 0x000000080000780c */ /* 0x000fe20000f24270 */
[----:B------:R-:W-:Y:S03]  /*9b00*/  BSSY B1, `(.L_x_139) ;  /* 0x000000a000017945 */ /* 0x000fe60003800000 */
[----:B------:R-:W-:Y:S01]  /*9b10*/  FMUL R3, R2, R23 ;  /* 0x0000001702037220 */ /* 0x000fe20000400000 */
[----:B------:R-:W-:-:S03]  /*9b20*/  @P0 IMAD.MOV.U32 R2, RZ, RZ, R10 ;  /* 0x000000ffff020224 */ /* 0x000fc600078e000a */
[----:B------:R-:W-:-:S05]  /*9b30*/  FFMA R3, R30, R22, R3 ;  /* 0x000000161e037223 */ /* 0x000fca0000000003 */
[----:B------:R-:W-:-:S04]  /*9b40*/  F2FP.F16.F32.PACK_AB R3, RZ, R3 ;  /* 0x00000003ff03723e */ /* 0x000fc800000000ff */
[----:B---34-:R-:W-:Y:S01]  /*9b50*/  PRMT R6, R3, 0x7610, R6 ;  /* 0x0000761003067816 */ /* 0x018fe20000000006 */
[----:B------:R-:W-:-:S05]  /*9b60*/  @P0 IMAD.MOV.U32 R3, RZ, RZ, R11 ;  /* 0x000000ffff030224 */ /* 0x000fca00078e000b */
[----:B------:R0:W-:Y:S01]  /*9b70*/  @P0 STG.E.U16 desc[UR50][R2.64+0xd0], R6 ;  /* 0x0000d00602000986 */ /* 0x0001e2000c101532 */
[----:B------:R-:W-:Y:S05]  /*9b80*/  @!P1 BRA `(.L_x_140) ;  /* 0x0000000000049947 */ /* 0x000fea0003800000 */
[----:B------:R3:W5:Y:S02]  /*9b90*/  LDG.E.LTC128B.U16 R18, desc[UR50][R4.64+0xd2] ;  /* 0x0000d23204127981 */ /* 0x000764000c1e1520 */
.L_x_140:
[----:B------:R-:W-:Y:S05]  /*9ba0*/  BSYNC B1 ;  /* 0x0000000000017941 */ /* 0x000fea0003800000 */
.L_x_139:
[----:B------:R-:W-:Y:S05]  /*9bb0*/  @!P1 BRA `(.L_x_141) ;  /* 0x0000001000609947 */ /* 0x000fea0003800000 */
[----:B-----5:R-:W-:-:S05]  /*9bc0*/  HADD2.F32 R18, -RZ, R18.H0_H0 ;  /* 0x20000012ff127230 */ /* 0x020fca0000004100 */
[----:B------:R-:W-:-:S04]  /*9bd0*/  FMUL R18, R18, R23 ;  /* 0x0000001712127220 */ /* 0x000fc80000400000 */
[----:B------:R-:W-:-:S05]  /*9be0*/  FFMA R18, R31, R22, R18 ;  /* 0x000000161f127223 */ /* 0x000fca0000000012 */
[----:B------:R-:W-:-:S05]  /*9bf0*/  F2FP.F16.F32.PACK_AB R18, RZ, R18 ;  /* 0x00000012ff12723e */ /* 0x000fca00000000ff */
[----:B------:R4:W-:Y:S01]  /*9c00*/  STG.E.U16 desc[UR50][R10.64+0xd2], R18 ;  /* 0x0000d2120a007986 */ /* 0x0009e2000c101532 */
[----:B------:R-:W-:Y:S05]  /*9c10*/  BRA `(.L_x_141) ;  /* 0x0000001000487947 */ /* 0x000fea0003800000 */
.L_x_32:
[----:B------:R-:W-:Y:S01]  /*9c20*/  ULDC.64 UR4, c[0x0][0x5c0] ;  /* 0x0001700000047ab9 */ /* 0x000fe20000000a00 */
[----:B------:R-:W-:Y:S01]  /*9c30*/  ISETP.GT.AND P3, PT, R2, 0x1, PT ;  /* 0x000000010200780c */ /* 0x000fe20003f64270 */
[-C--:B------:R-:W-:Y:S01]  /*9c40*/  FMUL R72, R72, R22.reuse ;  /* 0x0000001648487220 */ /* 0x080fe20000400000 */
[----:B------:R-:W-:Y:S01]  /*9c50*/  LEA R6, P1, R94, UR4, 0x1 ;  /* 0x000000045e067c11 */ /* 0x000fe2000f8208ff */
[-C--:B------:R-:W-:Y:S01]  /*9c60*/  FMUL R73, R73, R22.reuse ;  /* 0x0000001649497220 */ /* 0x080fe20000400000 */
[----:B------:R-:W-:Y:S01]  /*9c70*/  SHF.L.U64.HI R5, R4, 0x4, R5 ;  /* 0x0000000404057819 */ /* 0x000fe20000010205 */
[-C--:B------:R-:W-:Y:S01]  /*9c80*/  FMUL R74, R74, R22.reuse ;  /* 0x000000164a4a7220 */ /* 0x080fe20000400000 */
[----:B------:R-:W-:Y:S01]  /*9c90*/  LEA.HI.X R7, R94, UR5, R9, 0x1, P1 ;  /* 0x000000055e077c11 */ /* 0x000fe200088f0c09 */
[-C--:B------:R-:W-:Y:S01]  /*9ca0*/  FMUL R75, R75, R22.reuse ;  /* 0x000000164b4b7220 */ /* 0x080fe20000400000 */
[----:B------:R-:W-:Y:S01]  /*9cb0*/  ISETP.GT.AND P1, PT, R0, RZ, P3 ;  /* 0x000000ff0000720c */ /* 0x000fe20001f24270 */
[----:B------:R-:W-:Y:S01]  /*9cc0*/  FMUL R76, R76, R22 ;  /* 0x000000164c4c7220 */ /* 0x000fe20000400000 */
[----:B------:R-:W-:Y:S01]  /*9cd0*/  F2FP.F16.F32.PACK_AB R72, RZ, R72 ;  /* 0x00000048ff48723e */ /* 0x000fe200000000ff */
[-C--:B------:R-:W-:Y:S01]  /*9ce0*/  FMUL R77, R77, R22.reuse ;  /* 0x000000164d4d7220 */ /* 0x080fe20000400000 */
[----:B------:R-:W-:Y:S01]  /*9cf0*/  F2FP.F16.F32.PACK_AB R73, RZ, R73 ;  /* 0x00000049ff49723e */ /* 0x000fe200000000ff */
[----:B------:R-:W-:Y:S01]  /*9d00*/  FMUL R78, R78, R22 ;  /* 0x000000164e4e7220 */ /* 0x000fe20000400000 */
[----:B------:R-:W-:Y:S01]  /*9d10*/  LEA R4, P5, R4, R6, 0x4 ;  /* 0x0000000604047211 */ /* 0x000fe200078a20ff */
[----:B------:R-:W-:Y:S01]  /*9d20*/  @P2 STG.E.U16 desc[UR50][R6.64], R72 ;  /* 0x0000004806002986 */ /* 0x000fe2000c101532 */
[----:B------:R-:W-:Y:S01]  /*9d30*/  ISETP.GT.AND P2, PT, R2, 0x8, PT ;  /* 0x000000080200780c */ /* 0x000fe20003f44270 */
[-C--:B------:R-:W-:Y:S01]  /*9d40*/  FMUL R79, R79, R22.reuse ;  /* 0x000000164f4f7220 */ /* 0x080fe20000400000 */
[C---:B------:R-:W-:Y:S01]  /*9d50*/  ISETP.GT.AND P3, PT, R0.reuse, 0x8, P3 ;  /* 0x000000080000780c */ /* 0x040fe20001f64270 */
[----:B------:R-:W-:Y:S01]  /*9d60*/  IMAD.X R5, R5, 0x1, R7, P5 ;  /* 0x0000000105057824 */ /* 0x000fe200028e0607 */
[C---:B------:R-:W-:Y:S01]  /*9d70*/  ISETP.GT.AND P4, PT, R0.reuse, RZ, P2 ;  /* 0x000000ff0000720c */ /* 0x040fe20001784270 */
[----:B------:R-:W-:Y:S01]  /*9d80*/  @P1 STG.E.U16 desc[UR50][R6.64+0x2], R73 ;  /* 0x0000024906001986 */ /* 0x000fe2000c101532 */
[----:B------:R-:W-:Y:S01]  /*9d90*/  ISETP.GT.AND P1, PT, R0, 0x8, P0 ;  /* 0x000000080000780c */ /* 0x000fe20000724270 */
[-C--:B------:R-:W-:Y:S01]  /*9da0*/  FMUL R64, R64, R22.reuse ;  /* 0x0000001640407220 */ /* 0x080fe20000400000 */
[----:B------:R-:W-:Y:S01]  /*9db0*/  ISETP.GT.AND P0, PT, R2, 0x9, PT ;  /* 0x000000090200780c */ /* 0x000fe20003f04270 */
[----:B------:R-:W-:Y:S01]  /*9dc0*/  FMUL R65, R65, R22 ;  /* 0x0000001641417220 */ /* 0x000fe20000400000 */
[----:B------:R-:W-:Y:S01]  /*9dd0*/  F2FP.F16.F32.PACK_AB R74, RZ, R74 ;  /* 0x0000004aff4a723e */ /* 0x000fe200000000ff */
[-C--:B------:R-:W-:Y:S01]  /*9de0*/  FMUL R66, R66, R22.reuse ;  /* 0x0000001642427220 */ /* 0x080fe20000400000 */
[----:B------:R-:W-:Y:S01]  /*9df0*/  ISETP.GT.AND P5, PT, R0, RZ, P0 ;  /* 0x000000ff0000720c */ /* 0x000fe200007a4270 */
[-C--:B------:R-:W-:Y:S01]  /*9e00*/  FMUL R67, R67, R22.reuse ;  /* 0x0000001643437220 */ /* 0x080fe20000400000 */
[----:B------:R-:W-:Y:S01]  /*9e10*/  F2FP.F16.F32.PACK_AB R75, RZ, R75 ;  /* 0x0000004bff4b723e */ /* 0x000fe200000000ff */
[----:B------:R-:W-:Y:S01]  /*9e20*/  FMUL R68, R68, R22 ;  /* 0x0000001644447220 */ /* 0x000fe20000400000 */
[----:B------:R-:W-:Y:S01]  /*9e30*/  F2FP.F16.F32.PACK_AB R76, RZ, R76 ;  /* 0x0000004cff4c723e */ /* 0x000fe200000000ff */
[-C--:B------:R-:W-:Y:S01]  /*9e40*/  FMUL R69, R69, R22.reuse ;  /* 0x0000001645457220 */ /* 0x080fe20000400000 */
[----:B------:R-:W-:Y:S01]  /*9e50*/  F2FP.F16.F32.PACK_AB R77, RZ, R77 ;  /* 0x0000004dff4d723e */ /* 0x000fe200000000ff */
[----:B------:R-:W-:Y:S01]  /*9e60*/  @P1 STG.E.U16 desc[UR50][R4.64], R74 ;  /* 0x0000004a04001986 */ /* 0x000fe2000c101532 */
[----:B------:R-:W-:Y:S01]  /*9e70*/  ISETP.GT.AND P1, PT, R0, 0x8, P2 ;  /* 0x000000080000780c */ /* 0x000fe20001724270 */
[-C--:B------:R-:W-:Y:S01]  /*9e80*/  FMUL R70, R70, R22.reuse ;  /* 0x0000001646467220 */ /* 0x080fe20000400000 */
[----:B------:R-:W-:Y:S01]  /*9e90*/  ISETP.GT.AND P2, PT, R0, 0x8, P0 ;  /* 0x000000080000780c */ /* 0x000fe20000744270 */
[----:B------:R-:W-:Y:S01]  /*9ea0*/  @P3 STG.E.U16 desc[UR50][R4.64+0x2], R75 ;  /* 0x0000024b04003986 */ /* 0x000fe2000c101532 */
[C---:B------:R-:W-:Y:S01]  /*9eb0*/  ISETP.GT.AND P3, PT, R2.reuse, 0x10, PT ;  /* 0x000000100200780c */ /* 0x040fe20003f64270 */
[-C--:B------:R-:W-:Y:S01]  /*9ec0*/  FMUL R71, R71, R22.reuse ;  /* 0x0000001647477220 */ /* 0x080fe20000400000 */
[----:B------:R-:W-:Y:S01]  /*9ed0*/  ISETP.GT.AND P0, PT, R2, 0x11, PT ;  /* 0x000000110200780c */ /* 0x000fe20003f04270 */
[----:B------:R-:W-:Y:S01]  /*9ee0*/  @P4 STG.E.U16 desc[UR50][R6.64+0x10], R76 ;  /* 0x0000104c06004986 */ /* 0x000fe2000c101532 */
[----:B------:R-:W-:Y:S01]  /*9ef0*/  ISETP.GT.AND P4, PT, R0, RZ, P3 ;  /* 0x000000ff0000720c */ /* 0x000fe20001f84270 */
[----:B------:R-:W-:Y:S01]  /*9f00*/  FMUL R56, R56, R22 ;  /* 0x0000001638387220 */ /* 0x000fe20000400000 */
[----:B------:R-:W-:Y:S01]  /*9f10*/  F2FP.F16.F32.PACK_AB R78, RZ, R78 ;  /* 0x0000004eff4e723e */ /* 0x000fe200000000ff */
[----:B------:R-:W-:Y:S01]  /*9f20*/  @P5 STG.E.U16 desc[UR50][R6.64+0x12], R77 ;  /* 0x0000124d06005986 */ /* 0x000fe2000c101532 */
[----:B------:R-:W-:Y:S01]  /*9f30*/  ISETP.GT.AND P5, PT, R0, RZ, P0 ;  /* 0x000000ff0000720c */ /* 0x000fe200007a4270 */
[----:B------:R-:W-:Y:S01]  /*9f40*/  FMUL R57, R57, R22 ;  /* 0x0000001639397220 */ /* 0x000fe20000400000 */
[----:B------:R-:W-:Y:S01]  /*9f50*/  F2FP.F16.F32.PACK_AB R79, RZ, R79 ;  /* 0x0000004fff4f723e */ /* 0x000fe200000000ff */
[----:B------:R-:W-:Y:S01]  /*9f60*/  @P1 STG.E.U16 desc[UR50][R4.64+0x10], R78 ;  /* 0x0000104e04001986 */ /* 0x000fe2000c101532 */
[----:B------:R-:W-:Y:S01]  /*9f70*/  F2FP.F16.F32.PACK_AB R64, RZ, R64 ;  /* 0x00000040ff40723e */ /* 0x000fe200000000ff */
[-C--:B------:R-:W-:Y:S01]  /*9f80*/  FMUL R58, R58, R22.reuse ;  /* 0x000000163a3a7220 */ /* 0x080fe20000400000 */
[----:B------:R-:W-:Y:S01]  /*9f90*/  F2FP.F16.F32.PACK_AB R65, RZ, R65 ;  /* 0x00000041ff41723e */ /* 0x000fe200000000ff */
[----:B------:R-:W-:Y:S01]  /*9fa0*/  @P2 STG.E.U16 desc[UR50][R4.64+0x12], R79 ;  /* 0x0000124f04002986 */ /* 0x000fe2000c101532 */
[----:B------:R-:W-:Y:S01]  /*9fb0*/  ISETP.GT.AND P1, PT, R0, 0x8, P3 ;  /* 0x000000080000780c */ /* 0x000fe20001f24270 */
[-C--:B------:R-:W-:Y:S01]  /*9fc0*/  FMUL R59, R59, R22.reuse ;  /* 0x000000163b3b7220 */ /* 0x080fe20000400000 */
[----:B------:R-:W-:Y:S01]  /*9fd0*/  ISETP.GT.AND P3, PT, R2, 0x18, PT ;  /* 0x000000180200780c */ /* 0x000fe20003f64270 */
[----:B------:R-:W-:Y:S01]  /*9fe0*/  @P4 STG.E.U16 desc[UR50][R6.64+0x20], R64 ;  /* 0x0000204006004986 */ /* 0x000fe2000c101532 */
[----:B------:R-:W-:Y:S01]  /*9ff0*/  ISETP.GT.AND P2, PT, R0, 0x8, P0 ;  /* 0x000000080000780c */ /* 0x000fe20000744270 */
[-C--:B------:R-:W-:Y:S01]  /*a000*/  FMUL R60, R60, R22.reuse ;  /* 0x000000163c3c7220 */ /* 0x080fe20000400000 */
[----:B------:R-:W-:Y:S01]  /*a010*/  ISETP.GT.AND P0, PT, R2, 0x19, PT ;  /* 0x000000190200780c */ /* 0x000fe20003f04270 */
[----:B------:R-:W-:Y:S01]  /*a020*/  @P5 STG.E.U16 desc[UR50][R6.64+0x22], R65 ;  /* 0x0000224106005986 */ /* 0x000fe2000c101532 */
[C---:B------:R-:W-:Y:S01]  /*a030*/  ISETP.GT.AND P4, PT, R0.reuse, RZ, P3 ;  /* 0x000000ff0000720c */ /* 0x040fe20001f84270 */
[-C--:B------:R-:W-:Y:S01]  /*a040*/  FMUL R61, R61, R22.reuse ;  /* 0x000000163d3d7220 */ /* 0x080fe20000400000 */
[----:B------:R-:W-:Y:S01]  /*a050*/  ISETP.GT.AND P5, PT, R0, RZ, P0 ;  /* 0x000000ff0000720c */ /* 0x000fe200007a4270 */
[----:B------:R-:W-:Y:S01]  /*a060*/  FMUL R62, R62, R22 ;  /* 0x000000163e3e7220 */ /* 0x000fe20000400000 */
[----:B------:R-:W-:Y:S01]  /*a070*/  F2FP.F16.F32.PACK_AB R66, RZ, R66 ;  /* 0x00000042ff42723e */ /* 0x000fe200000000ff */
[-C--:B------:R-:W-:Y:S01]  /*a080*/  FMUL R63, R63, R22.reuse ;  /* 0x000000163f3f7220 */ /* 0x080fe20000400000 */
[----:B------:R-:W-:Y:S01]  /*a090*/  F2FP.F16.F32.PACK_AB R67, RZ, R67 ;  /* 0x00000043ff43723e */ /* 0x000fe200000000ff */
[----:B------:R-:W-:Y:S01]  /*a0a0*/  FMUL R48, R48, R22 ;  /* 0x0000001630307220 */ /* 0x000fe20000400000 */
[----:B------:R-:W-:Y:S01]  /*a0b0*/  F2FP.F16.F32.PACK_AB R68, RZ, R68 ;  /* 0x00000044ff44723e */ /* 0x000fe200000000ff */
[----:B------:R-:W-:Y:S01]  /*a0c0*/  @P1 STG.E.U16 desc[UR50][R4.64+0x20], R66 ;  /* 0x0000204204001986 */ /* 0x000fe2000c101532 */
[----:B------:R-:W-:Y:S01]  /*a0d0*/  F2FP.F16.F32.PACK_AB R69, RZ, R69 ;  /* 0x00000045ff45723e */ /* 0x000fe200000000ff */
[-C--:B------:R-:W-:Y:S01]  /*a0e0*/  FMUL R49, R49, R22.reuse ;  /* 0x0000001631317220 */ /* 0x080fe20000400000 */
[----:B------:R-:W-:Y:S01]  /*a0f0*/  ISETP.GT.AND P1, PT, R0, 0x8, P3 ;  /* 0x000000080000780c */ /* 0x000fe20001f24270 */
[----:B------:R-:W-:Y:S01]  /*a100*/  @P2 STG.E.U16 desc[UR50][R4.64+0x22], R67 ;  /* 0x0000224304002986 */ /* 0x000fe2000c101532 */
[----:B------:R-:W-:Y:S01]  /*a110*/  ISETP.GT.AND P3, PT, R2, 0x20, PT ;  /* 0x000000200200780c */ /* 0x000fe20003f64270 */
[-C--:B------:R-:W-:Y:S01]  /*a120*/  FMUL R50, R50, R22.reuse ;  /* 0x0000001632327220 */ /* 0x080fe20000400000 */
[----:B------:R-:W-:Y:S01]  /*a130*/  ISETP.GT.AND P2, PT, R0, 0x8, P0 ;  /* 0x000000080000780c */ /* 0x000fe20000744270 */
[----:B------:R-:W-:Y:S01]  /*a140*/  @P4 STG.E.U16 desc[UR50][R6.64+0x30], R68 ;  /* 0x0000304406004986 */ /* 0x000fe2000c101532 */
[----:B------:R-:W-:Y:S01]  /*a150*/  ISETP.GT.AND P0, PT, R2, 0x21, PT ;  /* 0x000000210200780c */ /* 0x000fe20003f04270 */
[-C--:B------:R-:W-:Y:S01]  /*a160*/  FMUL R51, R51, R22.reuse ;  /* 0x0000001633337220 */ /* 0x080fe20000400000 */
[C---:B------:R-:W-:Y:S01]  /*a170*/  ISETP.GT.AND P4, PT, R0.reuse, RZ, P3 ;  /* 0x000000ff0000720c */ /* 0x040fe20001f84270 */
[----:B------:R-:W-:Y:S01]  /*a180*/  @P5 STG.E.U16 desc[UR50][R6.64+0x32], R69 ;  /* 0x0000324506005986 */ /* 0x000fe2000c101532 */
        /* <DEDUP_REMOVED lines=89> */
[----:B------:R-:W-:Y:S01]  /*a720*/  FMUL R31, R31, R22 ;  /* 0x000000161f1f7220 */ /* 0x000fe20000400000 */
[----:B------:R-:W-:Y:S01]  /*a730*/  ISETP.GT.AND P1, PT, R0, 0x8, P3 ;  /* 0x000000080000780c */ /* 0x000fe20001f24270 */
[----:B------:R-:W-:Y:S01]  /*a740*/  @P2 STG.E.U16 desc[UR50][R4.64+0x72], R55 ;  /* 0x0000723704002986 */ /* 0x000fe2000c101532 */
[----:B------:R-:W-:-:S02]  /*a750*/  ISETP.GT.AND P3, PT, R2, 0x48, PT ;  /* 0x000000480200780c */ /* 0x000fc40003f64270 */
[----:B------:R-:W-:Y:S01]  /*a760*/  ISETP.GT.AND P2, PT, R0, 0x8, P0 ;  /* 0x000000080000780c */ /* 0x000fe20000744270 */
[----:B------:R-:W-:Y:S01]  /*a770*/  @P4 STG.E.U16 desc[UR50][R6.64+0x80], R40 ;  /* 0x0000802806004986 */ /* 0x000fe2000c101532 */
[----:B------:R-:W-:Y:S02]  /*a780*/  ISETP.GT.AND P0, PT, R2, 0x49, PT ;  /* 0x000000490200780c */ /* 0x000fe40003f04270 */
[----:B------:R-:W-:Y:S01]  /*a790*/  F2FP.F16.F32.PACK_AB R42, RZ, R42 ;  /* 0x0000002aff2a723e */ /* 0x000fe200000000ff */
[----:B------:R-:W-:Y:S01]  /*a7a0*/  @P5 STG.E.U16 desc[UR50][R6.64+0x82], R41 ;  /* 0x0000822906005986 */ /* 0x000fe2000c101532 */
[C---:B------:R-:W-:Y:S02]  /*a7b0*/  ISETP.GT.AND P5, PT, R0.reuse, RZ, P3 ;  /* 0x000000ff0000720c */ /* 0x040fe40001fa4270 */
[----:B------:R-:W-:Y:S01]  /*a7c0*/  ISETP.GT.AND P4, PT, R0, RZ, P0 ;  /* 0x000000ff0000720c */ /* 0x000fe20000784270 */
[----:B------:R-:W-:Y:S01]  /*a7d0*/  @P1 STG.E.U16 desc[UR50][R4.64+0x80], R42 ;  /* 0x0000802a04001986 */ /* 0x000fe2000c101532 */
[----:B------:R-:W-:-:S02]  /*a7e0*/  F2FP.F16.F32.PACK_AB R43, RZ, R43 ;  /* 0x0000002bff2b723e */ /* 0x000fc400000000ff */
[----:B------:R-:W-:Y:S02]  /*a7f0*/  F2FP.F16.F32.PACK_AB R44, RZ, R44 ;  /* 0x0000002cff2c723e */ /* 0x000fe400000000ff */
[----:B------:R-:W-:Y:S01]  /*a800*/  F2FP.F16.F32.PACK_AB R45, RZ, R45 ;  /* 0x0000002dff2d723e */ /* 0x000fe200000000ff */
[----:B------:R-:W-:Y:S01]  /*a810*/  @P2 STG.E.U16 desc[UR50][R4.64+0x82], R43 ;  /* 0x0000822b04002986 */ /* 0x000fe2000c101532 */
[----:B------:R-:W-:Y:S02]  /*a820*/  ISETP.GT.AND P1, PT, R0, 0x8, P3 ;  /* 0x000000080000780c */ /* 0x000fe40001f24270 */
[----:B------:R-:W-:Y:S01]  /*a830*/  ISETP.GT.AND P2, PT, R2, 0x50, PT ;  /* 0x000000500200780c */ /* 0x000fe20003f44270 */
[----:B------:R-:W-:Y:S01]  /*a840*/  @P5 STG.E.U16 desc[UR50][R6.64+0x90], R44 ;  /* 0x0000902c06005986 */ /* 0x000fe2000c101532 */
[----:B------:R-:W-:Y:S02]  /*a850*/  ISETP.GT.AND P3, PT, R0, 0x8, P0 ;  /* 0x000000080000780c */ /* 0x000fe40000764270 */
[----:B------:R-:W-:Y:S01]  /*a860*/  ISETP.GT.AND P0, PT, R2, 0x51, PT ;  /* 0x000000510200780c */ /* 0x000fe20003f04270 */
[----:B------:R-:W-:Y:S01]  /*a870*/  @P4 STG.E.U16 desc[UR50][R6.64+0x92], R45 ;  /* 0x0000922d06004986 */ /* 0x000fe2000c101532 */
[----:B------:R-:W-:-:S02]  /*a880*/  ISETP.GT.AND P5, PT, R0, RZ, P2 ;  /* 0x000000ff0000720c */ /* 0x000fc400017a4270 */
[C---:B------:R-:W-:Y:S02]  /*a890*/  ISETP.GT.AND P4, PT, R0.reuse, RZ, P0 ;  /* 0x000000ff0000720c */ /* 0x040fe40000784270 */
[----:B------:R-:W-:Y:S02]  /*a8a0*/  F2FP.F16.F32.PACK_AB R46, RZ, R46 ;  /* 0x0000002eff2e723e */ /* 0x000fe400000000ff */
[----:B------:R-:W-:Y:S02]  /*a8b0*/  F2FP.F16.F32.PACK_AB R47, RZ, R47 ;  /* 0x0000002fff2f723e */ /* 0x000fe400000000ff */
[----:B------:R-:W-:Y:S01]  /*a8c0*/  F2FP.F16.F32.PACK_AB R32, RZ, R32 ;  /* 0x00000020ff20723e */ /* 0x000fe200000000ff */
[----:B------:R-:W-:Y:S01]  /*a8d0*/  @P1 STG.E.U16 desc[UR50][R4.64+0x90], R46 ;  /* 0x0000902e04001986 */ /* 0x000fe2000c101532 */
[----:B------:R-:W-:Y:S02]  /*a8e0*/  F2FP.F16.F32.PACK_AB R33, RZ, R33 ;  /* 0x00000021ff21723e */ /* 0x000fe400000000ff */
[C---:B------:R-:W-:Y:S01]  /*a8f0*/  ISETP.GT.AND P2, PT, R0.reuse, 0x8, P2 ;  /* 0x000000080000780c */ /* 0x040fe20001744270 */
[----:B------:R-:W-:Y:S01]  /*a900*/  @P3 STG.E.U16 desc[UR50][R4.64+0x92], R47 ;  /* 0x0000922f04003986 */ /* 0x000fe2000c101532 */
[----:B------:R-:W-:-:S02]  /*a910*/  ISETP.GT.AND P0, PT, R0, 0x8, P0 ;  /* 0x000000080000780c */ /* 0x000fc40000704270 */
[----:B------:R-:W-:Y:S01]  /*a920*/  F2FP.F16.F32.PACK_AB R34, RZ, R34 ;  /* 0x00000022ff22723e */ /* 0x000fe200000000ff */
[----:B------:R-:W-:Y:S01]  /*a930*/  @P5 STG.E.U16 desc[UR50][R6.64+0xa0], R32 ;  /* 0x0000a02006005986 */ /* 0x000fe2000c101532 */
[C---:B------:R-:W-:Y:S02]  /*a940*/  ISETP.GT.AND P5, PT, R2.reuse, 0x58, PT ;  /* 0x000000580200780c */ /* 0x040fe40003fa4270 */
[----:B------:R-:W-:Y:S01]  /*a950*/  F2FP.F16.F32.PACK_AB R35, RZ, R35 ;  /* 0x00000023ff23723e */ /* 0x000fe200000000ff */
[----:B------:R-:W-:Y:S01]  /*a960*/  @P4 STG.E.U16 desc[UR50][R6.64+0xa2], R33 ;  /* 0x0000a22106004986 */ /* 0x000fe2000c101532 */
[----:B------:R-:W-:Y:S02]  /*a970*/  ISETP.GT.AND P4, PT, R2, 0x59, PT ;  /* 0x000000590200780c */ /* 0x000fe40003f84270 */
[C---:B------:R-:W-:Y:S01]  /*a980*/  ISETP.GT.AND P1, PT, R0.reuse, RZ, P5 ;  /* 0x000000ff0000720c */ /* 0x040fe20002f24270 */
[----:B------:R-:W-:Y:S01]  /*a990*/  @P2 STG.E.U16 desc[UR50][R4.64+0xa0], R34 ;  /* 0x0000a02204002986 */ /* 0x000fe2000c101532 */
[----:B------:R-:W-:-:S02]  /*a9a0*/  ISETP.GT.AND P6, PT, R0, RZ, P4 ;  /* 0x000000ff0000720c */ /* 0x000fc400027c4270 */
[----:B------:R-:W-:Y:S01]  /*a9b0*/  F2FP.F16.F32.PACK_AB R36, RZ, R36 ;  /* 0x00000024ff24723e */ /* 0x000fe200000000ff */
[----:B------:R-:W-:Y:S01]  /*a9c0*/  @P0 STG.E.U16 desc[UR50][R4.64+0xa2], R35 ;  /* 0x0000a22304000986 */ /* 0x000fe2000c101532 */
[----:B------:R-:W-:Y:S02]  /*a9d0*/  ISETP.GT.AND P5, PT, R0, 0x8, P5 ;  /* 0x000000080000780c */ /* 0x000fe40002fa4270 */
[C---:B------:R-:W-:Y:S02]  /*a9e0*/  ISETP.GT.AND P3, PT, R2.reuse, 0x60, PT ;  /* 0x000000600200780c */ /* 0x040fe40003f64270 */
[C---:B------:R-:W-:Y:S02]  /*a9f0*/  ISETP.GT.AND P2, PT, R2.reuse, 0x61, PT ;  /* 0x000000610200780c */ /* 0x040fe40003f44270 */
[C---:B------:R-:W-:Y:S01]  /*aa00*/  ISETP.GT.AND P0, PT, R2.reuse, 0x69, PT ;  /* 0x000000690200780c */ /* 0x040fe20003f04270 */
[----:B------:R-:W-:Y:S01]  /*aa10*/  @P1 STG.E.U16 desc[UR50][R6.64+0xb0], R36 ;  /* 0x0000b02406001986 */ /* 0x000fe2000c101532 */
[----:B------:R-:W-:Y:S01]  /*aa20*/  ISETP.GT.AND P1, PT, R2, 0x68, PT ;  /* 0x000000680200780c */ /* 0x000fe20003f24270 */
[----:B------:R-:W-:Y:S01]  /*aa30*/  @P6 IMAD.MOV.U32 R2, RZ, RZ, R6 ;  /* 0x000000ffff026224 */ /* 0x000fe200078e0006 */
[----:B------:R-:W-:Y:S01]  /*aa40*/  ISETP.GT.AND P4, PT, R0, 0x8, P4 ;  /* 0x000000080000780c */ /* 0x000fe20002784270 */
[----:B------:R-:W-:Y:S01]  /*aa50*/  @P6 IMAD.MOV.U32 R3, RZ, RZ, R7 ;  /* 0x000000ffff036224 */ /* 0x000fe200078e0007 */
[----:B------:R-:W-:-:S02]  /*aa60*/  F2FP.F16.F32.PACK_AB R37, RZ, R37 ;  /* 0x00000025ff25723e */ /* 0x000fc400000000ff */
[----:B------:R-:W-:Y:S02]  /*aa70*/  F2FP.F16.F32.PACK_AB R38, RZ, R38 ;  /* 0x00000026ff26723e */ /* 0x000fe400000000ff */
[----:B------:R-:W-:Y:S01]  /*aa80*/  F2FP.F16.F32.PACK_AB R39, RZ, R39 ;  /* 0x00000027ff27723e */ /* 0x000fe200000000ff */
[----:B------:R0:W-:Y:S01]  /*aa90*/  @P6 STG.E.U16 desc[UR50][R2.64+0xb2], R37 ;  /* 0x0000b22502006986 */ /* 0x0001e2000c101532 */
[C---:B------:R-:W-:Y:S02]  /*aaa0*/  ISETP.GT.AND P6, PT, R0.reuse, RZ, P3 ;  /* 0x000000ff0000720c */ /* 0x040fe40001fc4270 */
[----:B------:R-:W-:Y:S02]  /*aab0*/  ISETP.GT.AND P3, PT, R0, 0x8, P3 ;  /* 0x000000080000780c */ /* 0x000fe40001f64270 */
[----:B------:R-:W-:Y:S02]  /*aac0*/  F2FP.F16.F32.PACK_AB R24, RZ, R24 ;  /* 0x00000018ff18723e */ /* 0x000fe400000000ff */
[----:B------:R-:W-:-:S02]  /*aad0*/  F2FP.F16.F32.PACK_AB R25, RZ, R25 ;  /* 0x00000019ff19723e */ /* 0x000fc400000000ff */
[----:B------:R-:W-:Y:S02]  /*aae0*/  F2FP.F16.F32.PACK_AB R26, RZ, R26 ;  /* 0x0000001aff1a723e */ /* 0x000fe400000000ff */
[----:B------:R-:W-:Y:S01]  /*aaf0*/  F2FP.F16.F32.PACK_AB R27, RZ, R27 ;  /* 0x0000001bff1b723e */ /* 0x000fe200000000ff */
[----:B0-----:R-:W-:Y:S01]  /*ab00*/  @P5 IMAD.MOV.U32 R2, RZ, RZ, R4 ;  /* 0x000000ffff025224 */ /* 0x001fe200078e0004 */
[----:B------:R-:W-:Y:S01]  /*ab10*/  F2FP.F16.F32.PACK_AB R28, RZ, R28 ;  /* 0x0000001cff1c723e */ /* 0x000fe200000000ff */
[----:B------:R-:W-:Y:S01]  /*ab20*/  @P5 IMAD.MOV.U32 R3, RZ, RZ, R5 ;  /* 0x000000ffff035224 */ /* 0x000fe200078e0005 */
[----:B------:R-:W-:Y:S02]  /*ab30*/  F2FP.F16.F32.PACK_AB R29, RZ, R29 ;  /* 0x0000001dff1d723e */ /* 0x000fe400000000ff */
[----:B------:R-:W-:Y:S02]  /*ab40*/  F2FP.F16.F32.PACK_AB R30, RZ, R30 ;  /* 0x0000001eff1e723e */ /* 0x000fe400000000ff */
[----:B------:R0:W-:Y:S01]  /*ab50*/  @P5 STG.E.U16 desc[UR50][R2.64+0xb0], R38 ;  /* 0x0000b02602005986 */ /* 0x0001e2000c101532 */
[----:B------:R-:W-:-:S02]  /*ab60*/  ISETP.GT.AND P5, PT, R0, RZ, P1 ;  /* 0x000000ff0000720c */ /* 0x000fc40000fa4270 */
[----:B------:R-:W-:Y:S02]  /*ab70*/  ISETP.GT.AND P1, PT, R0, 0x8, P1 ;  /* 0x000000080000780c */ /* 0x000fe40000f24270 */
[----:B------:R-:W-:Y:S01]  /*ab80*/  F2FP.F16.F32.PACK_AB R31, RZ, R31 ;  /* 0x0000001fff1f723e */ /* 0x000fe200000000ff */
[----:B0-----:R-:W-:Y:S02]  /*ab90*/  @P4 IMAD.MOV.U32 R2, RZ, RZ, R4 ;  /* 0x000000ffff024224 */ /* 0x001fe400078e0004 */
[----:B------:R-:W-:-:S05]  /*aba0*/  @P4 IMAD.MOV.U32 R3, RZ, RZ, R5 ;  /* 0x000000ffff034224 */ /* 0x000fca00078e0005 */
[----:B------:R0:W-:Y:S01]  /*abb0*/  @P4 STG.E.U16 desc[UR50][R2.64+0xb2], R39 ;  /* 0x0000b22702004986 */ /* 0x0001e2000c101532 */
[C---:B------:R-:W-:Y:S02]  /*abc0*/  ISETP.GT.AND P4, PT, R0.reuse, RZ, P2 ;  /* 0x000000ff0000720c */ /* 0x040fe40001784270 */
[----:B------:R-:W-:Y:S01]  /*abd0*/  ISETP.GT.AND P2, PT, R0, 0x8, P2 ;  /* 0x000000080000780c */ /* 0x000fe20001744270 */
[----:B0-----:R-:W-:Y:S02]  /*abe0*/  @P6 IMAD.MOV.U32 R2, RZ, RZ, R6 ;  /* 0x000000ffff026224 */ /* 0x001fe400078e0006 */
[----:B------:R-:W-:-:S05]  /*abf0*/  @P6 IMAD.MOV.U32 R3, RZ, RZ, R7 ;  /* 0x000000ffff036224 */ /* 0x000fca00078e0007 */
[----:B------:R0:W-:Y:S01]  /*ac00*/  @P6 STG.E.U16 desc[UR50][R2.64+0xc0], R24 ;  /* 0x0000c01802006986 */ /* 0x0001e2000c101532 */
[C---:B------:R-:W-:Y:S02]  /*ac10*/  ISETP.GT.AND P6, PT, R0.reuse, RZ, P0 ;  /* 0x000000ff0000720c */ /* 0x040fe400007c4270 */
[----:B------:R-:W-:Y:S01]  /*ac20*/  ISETP.GT.AND P0, PT, R0, 0x8, P0 ;  /* 0x000000080000780c */ /* 0x000fe20000704270 */
[----:B0-----:R-:W-:Y:S02]  /*ac30*/  @P4 IMAD.MOV.U32 R2, RZ, RZ, R6 ;  /* 0x000000ffff024224 */ /* 0x001fe400078e0006 */
[----:B------:R-:W-:-:S05]  /*ac40*/  @P4 IMAD.MOV.U32 R3, RZ, RZ, R7 ;  /* 0x000000ffff034224 */ /* 0x000fca00078e0007 */
[----:B------:R0:W-:Y:S02]  /*ac50*/  @P4 STG.E.U16 desc[UR50][R2.64+0xc2], R25 ;  /* 0x0000c21902004986 */ /* 0x0001e4000c101532 */
        /* <DEDUP_REMOVED lines=8> */
[----:B------:R0:W-:Y:S04]  /*ace0*/  @P5 STG.E.U16 desc[UR50][R2.64+0xd0], R28 ;  /* 0x0000d01c02005986 */ /* 0x0001e8000c101532 */
[----:B------:R1:W-:Y:S01]  /*acf0*/  @P6 STG.E.U16 desc[UR50][R6.64+0xd2], R29 ;  /* 0x0000d21d06006986 */ /* 0x0003e2000c101532 */
[----:B0-----:R-:W-:Y:S02]  /*ad00*/  @P1 IMAD.MOV.U32 R2, RZ, RZ, R4 ;  /* 0x000000ffff021224 */ /* 0x001fe400078e0004 */
[----:B------:R-:W-:-:S05]  /*ad10*/  @P1 IMAD.MOV.U32 R3, RZ, RZ, R5 ;  /* 0x000000ffff031224 */ /* 0x000fca00078e0005 */
[----:B------:R1:W-:Y:S04]  /*ad20*/  @P1 STG.E.U16 desc[UR50][R2.64+0xd0], R30 ;  /* 0x0000d01e02001986 */ /* 0x0003e8000c101532 */
[----:B------:R1:W-:Y:S02]  /*ad30*/  @P0 STG.E.U16 desc[UR50][R4.64+0xd2], R31 ;  /* 0x0000d21f04000986 */ /* 0x0003e4000c101532 */
.L_x_141:
[----:B------:R-:W-:Y:S05]  /*ad40*/  BSYNC B0 ;  /* 0x0000000000007941 */ /* 0x000fea0003800000 */
.L_x_31:
[----:B01----:R-:W-:Y:S01]  /*ad50*/  IMAD.U32 R2, RZ, RZ, UR54 ;  /* 0x00000036ff027e24 */ /* 0x003fe2000f8e00ff */
[----:B------:R-:W-:Y:S01]  /*ad60*/  ULDC.64 UR4, c[0x0][0x650] ;  /* 0x0001940000047ab9 */ /* 0x000fe20000000a00 */
[----:B------:R-:W-:Y:S01]  /*ad70*/  IMAD.U32 R0, RZ, RZ, UR37 ;  /* 0x00000025ff007e24 */ /* 0x000fe2000f8e00ff */
[----:B------:R0:W-:Y:S01]  /*ad80*/  SYNCS.ARRIVE.TRANS64.A1T0 RZ, [R86+UR43], RZ ;  /* 0x000000ff56ff79a7 */ /* 0x0001e2000810002b */
[----:B------:R-:W-:Y:S01]  /*ad90*/  IMAD.U32 R3, RZ, RZ, UR55 ;  /* 0x00000037ff037e24 */ /* 0x000fe2000f8e00ff */
[C---:B------:R-:W-:Y:S01]  /*ada0*/  LEA R16, P0, R2.reuse, R16, 0x1 ;  /* 0x0000001002107211 */ /* 0x040fe200078008ff */
[----:B----45:R-:W-:Y:S02]  /*adb0*/  IMAD.MOV.U32 R18, RZ, RZ, -0x1 ;  /* 0xffffffffff127424 */ /* 0x030fe400078e00ff */
[----:B------:R-:W-:Y:S01]  /*adc0*/  IMAD.MOV.U32 R19, RZ, RZ, -0x1 ;  /* 0xffffffffff137424 */ /* 0x000fe200078e00ff */
[----:B------:R-:W-:Y:S01]  /*add0*/  LEA.HI.X R17, R2, R17, R0, 0x1, P0 ;  /* 0x0000001102117211 */ /* 0x000fe200000f0c00 */
[----:B------:R-:W-:Y:S01]  /*ade0*/  IMAD.MOV.U32 R2, RZ, RZ, -0x1 ;  /* 0xffffffffff027424 */ /* 0x000fe200078e00ff */
[----:B------:R-:W-:-:S02]  /*adf0*/  ISETP.GE.U32.AND P0, PT, R16, UR4, PT ;  /* 0x0000000410007c0c */ /* 0x000fc4000bf06070 */
[----:B------:R-:W-:Y:S02]  /*ae00*/  PRMT R0, RZ, 0x7610, R0 ;  /* 0x00007610ff007816 */ /* 0x000fe40000000000 */
[----:B------:R-:W-:-:S13]  /*ae10*/  ISETP.GE.U32.AND.EX P0, PT, R17, UR5, PT, P0 ;  /* 0x0000000511007c0c */ /* 0x000fda000bf06100 */
[----:B0-----:R-:W-:Y:S05]  /*ae20*/  @P0 BRA `(.L_x_142) ;  /* 0x00000004008c0947 */ /* 0x001fea0003800000 */
[----:B------:R-:W0:Y:S01]  /*ae30*/  S2UR UR6, SR_CTAID.X ;  /* 0x00000000000679c3 */ /* 0x000e220000002500 */
[----:B------:R-:W-:Y:S01]  /*ae40*/  ULDC.64 UR4, c[0x0][0x628] ;  /* 0x00018a0000047ab9 */ /* 0x000fe20000000a00 */
[----:B------:R-:W-:Y:S01]  /*ae50*/  ULDC UR7, c[0x0][0x150] ;  /* 0x0000540000077ab9 */ /* 0x000fe20000000800 */
[----:B------:R-:W-:Y:S01]  /*ae60*/  ISETP.NE.U32.AND P0, PT, RZ, UR4, PT ;  /* 0x00000004ff007c0c */ /* 0x000fe2000bf05070 */
[----:B------:R-:W-:Y:S01]  /*ae70*/  ULDC UR15, c[0x0][0x630] ;  /* 0x00018c00000f7ab9 */ /* 0x000fe20000000800 */
[C---:B------:R-:W-:Y:S01]  /*ae80*/  R2UR UR16, R16.reuse ;  /* 0x00000000101072ca */ /* 0x040fe200000e0000 */
[----:B------:R-:W-:Y:S01]  /*ae90*/  ULDC UR18, c[0x0][0x154] ;  /* 0x0000550000127ab9 */ /* 0x000fe20000000800 */
[----:B------:R-:W-:Y:S01]  /*aea0*/  ISETP.NE.AND.EX P0, PT, RZ, UR5, PT, P0 ;  /* 0x00000005ff007c0c */ /* 0x000fe2000bf05300 */
[----:B------:R-:W1:Y:S01]  /*aeb0*/  S2UR UR21, SR_CTAID.Y ;  /* 0x00000000001579c3 */ /* 0x000e620000002600 */
[----:B------:R-:W-:Y:S02]  /*aec0*/  R2UR UR17, R17 ;  /* 0x00000000111172ca */ /* 0x000fe400000e0000 */
[----:B------:R-:W-:-:S02]  /*aed0*/  R2UR UR12, R16 ;  /* 0x00000000100c72ca */ /* 0x000fc400000e0000 */
[----:B------:R-:W-:Y:S02]  /*aee0*/  R2UR UR13, R17 ;  /* 0x00000000110d72ca */ /* 0x000fe400000e0000 */
[----:B0-----:R-:W-:-:S05]  /*aef0*/  I2FP.F32.U32 R0, UR6 ;  /* 0x0000000600007c45 */ /* 0x001fca0008201000 */
[----:B------:R-:W-:-:S04]  /*af00*/  FMUL R0, R0, UR7 ;  /* 0x0000000700007c20 */ /* 0x000fc80008400000 */
[----:B------:R0:W4:Y:S01]  /*af10*/  F2I.U32.TRUNC.NTZ R2, R0 ;  /* 0x0000000000027305 */ /* 0x000122000020f000 */
[----:B-1----:R-:W-:Y:S05]  /*af20*/  @!P0 BRA `(.L_x_143) ;  /* 0x0000000000308947 */ /* 0x002fea0003800000 */
        /* <DEDUP_REMOVED lines=12> */
.L_x_143:
[----:B------:R-:W-:Y:S01]  /*aff0*/  USHF.R.U64 UR8, UR12, UR15, UR13 ;  /* 0x0000000f0c087299 */ /* 0x000fe2000800120d */
[----:B0-----:R-:W-:Y:S01]  /*b000*/  I2FP.F32.U32 R0, UR21 ;  /* 0x0000001500007c45 */ /* 0x001fe20008201000 */
[----:B------:R-:W-:Y:S02]  /*b010*/  USHF.R.U32.HI UR4, URZ, UR15, UR13 ;  /* 0x0000000f3f047299 */ /* 0x000fe4000801160d */
[----:B------:R-:W-:Y:S02]  /*b020*/  UIADD3 UR7, UP0, URZ, -UR8, URZ ;  /* 0x800000083f077290 */ /* 0x000fe4000ff1e03f */
[----:B------:R-:W-:Y:S01]  /*b030*/  FMUL R0, R0, UR18 ;  /* 0x0000001200007c20 */ /* 0x000fe20008400000 */
[----:B------:R-:W-:Y:S01]  /*b040*/  ULDC.64 UR12, c[0x0][0x620] ;  /* 0x00018800000c7ab9 */ /* 0x000fe20000000a00 */
[----:B------:R-:W-:Y:S01]  /*b050*/  UIADD3.X UR4, URZ, ~UR4, URZ, UP0, !UPT ;  /* 0x800000043f047290 */ /* 0x000fe200087fe43f */
[----:B------:R-:W-:Y:S01]  /*b060*/  UMOV UR10, UR16 ;  /* 0x00000010000a7c82 */ /* 0x000fe20008000000 */
[----:B------:R-:W-:-:S02]  /*b070*/  UMOV UR11, UR17 ;  /* 0x00000011000b7c82 */ /* 0x000fc40008000000 */
[----:B------:R-:W0:Y:S01]  /*b080*/  F2I.U32.TRUNC.NTZ R0, R0 ;  /* 0x0000000000007305 */ /* 0x000e22000020f000 */
[----:B------:R-:W-:Y:S01]  /*b090*/  UIMAD UR4, UR4, UR12, URZ ;  /* 0x0000000c040472a4 */ /* 0x000fe2000f8e023f */
[----:B----4-:R-:W-:Y:S01]  /*b0a0*/  R2UR UR17, R2 ;  /* 0x00000000021172ca */ /* 0x010fe200000e0000 */
        /* <DEDUP_REMOVED lines=9> */
[----:B------:R-:W-:Y:S01]  /*b140*/  USHF.R.U64 UR15, UR10, UR12, UR7 ;  /* 0x0000000c0a0f7299 */ /* 0x000fe20008001207 */
[----:B0-----:R-:W-:Y:S01]  /*b150*/  R2UR UR13, R0 ;  /* 0x00000000000d72ca */ /* 0x001fe200000e0000 */
[----:B------:R-:W-:Y:S01]  /*b160*/  USHF.R.U32.HI UR7, URZ, UR12, UR7 ;  /* 0x0000000c3f077299 */ /* 0x000fe20008011607 */
[----:B------:R-:W-:Y:S01]  /*b170*/  ISETP.NE.AND.EX P0, PT, RZ, UR5, PT, P0 ;  /* 0x00000005ff007c0c */ /* 0x000fe2000bf05300 */
[----:B------:R-:W-:Y:S01]  /*b180*/  ULDC UR22, c[0x0][0x608] ;  /* 0x0001820000167ab9 */ /* 0x000fe20000000800 */
[----:B------:R-:W-:-:S02]  /*b190*/  UIADD3 UR10, -UR17, URZ, URZ ;  /* 0x0000003f110a7290 */ /* 0x000fc4000fffe13f */
[----:B------:R-:W-:Y:S02]  /*b1a0*/  USHF.R.U64 UR18, UR15, UR22, UR7 ;  /* 0x000000160f127299 */ /* 0x000fe40008001207 */
[----:B------:R-:W-:Y:S01]  /*b1b0*/  USHF.R.U32.HI UR7, URZ, UR22, UR7 ;  /* 0x000000163f077299 */ /* 0x000fe20008011607 */
[----:B------:R-:W-:Y:S01]  /*b1c0*/  UMOV UR16, 0x1 ;  /* 0x0000000100107882 */ /* 0x000fe20000000000 */
[----:B------:R-:W-:Y:S02]  /*b1d0*/  ULDC UR20, c[0x0][0x144] ;  /* 0x0000510000147ab9 */ /* 0x000fe40000000800 */
[----:B------:R-:W-:Y:S01]  /*b1e0*/  USHF.R.U64 UR17, UR18, UR23, UR7 ;  /* 0x0000001712117299 */ /* 0x000fe20008001207 */
[----:B------:R-:W-:Y:S01]  /*b1f0*/  ULDC UR9, c[0x0][0x600] ;  /* 0x0001800000097ab9 */ /* 0x000fe20000000800 */
[----:B------:R-:W-:Y:S02]  /*b200*/  UIADD3 UR22, -UR13, URZ, URZ ;  /* 0x0000003f0d167290 */ /* 0x000fe4000fffe13f */
[----:B------:R-:W-:-:S02]  /*b210*/  USHF.L.U32 UR16, UR16, UR23, URZ ;  /* 0x0000001710107299 */ /* 0x000fc4000800063f */
[----:B------:R-:W-:Y:S02]  /*b220*/  USHF.R.U32.HI UR13, URZ, UR23, UR7 ;  /* 0x000000173f0d7299 */ /* 0x000fe40008011607 */
[----:B------:R-:W-:Y:S02]  /*b230*/  UIADD3 UR14, UR9, -0x1, URZ ;  /* 0xffffffff090e7890 */ /* 0x000fe4000fffe03f */
[----:B------:R-:W-:Y:S02]  /*b240*/  ULOP3.LUT UR19, URZ, UR19, URZ, 0x33, !UPT ;  /* 0x000000133f137292 */ /* 0x000fe4000f8e333f */
        /* <DEDUP_REMOVED lines=16> */
.L_x_144:
[----:B------:R-:W-:Y:S01]  /*b350*/  UISETP.NE.AND UP0, UPT, UR45, URZ, UPT ;  /* 0x0000003f2d00728c */ /* 0x000fe2000bf05270 */
[----:B------:R-:W-:Y:S01]  /*b360*/  IMAD.MOV.U32 R0, RZ, RZ, 0x1 ;  /* 0x00000001ff007424 */ /* 0x000fe200078e00ff */
[----:B------:R-:W-:Y:S01]  /*b370*/  USHF.R.U64 UR4, UR12, UR24, UR13 ;  /* 0x000000180c047299 */ /* 0x000fe2000800120d */
[----:B------:R-:W-:Y:S01]  /*b380*/  IMAD.U32 R19, RZ, RZ, UR8 ;  /* 0x00000008ff137e24 */ /* 0x000fe2000f8e00ff */
[----:B------:R-:W-:Y:S02]  /*b390*/  ULOP3.LUT UR19, UR18, UR19, URZ, 0xc0, !UPT ;  /* 0x0000001312137292 */ /* 0x000fe4000f8ec03f */
[----:B------:R-:W-:Y:S02]  /*b3a0*/  UIADD3 UR5, -UR4, URZ, URZ ;  /* 0x0000003f04057290 */ /* 0x000fe4000fffe13f */
[----:B------:R-:W-:Y:S02]  /*b3b0*/  ULOP3.LUT UR14, UR15, UR14, URZ, 0xc0, !UPT ;  /* 0x0000000e0f0e7292 */ /* 0x000fe4000f8ec03f */
[----:B------:R-:W-:-:S02]  /*b3c0*/  UIMAD UR4, UR16, UR4, UR19 ;  /* 0x00000004100472a4 */ /* 0x000fc4000f8e0213 */
        /* <DEDUP_REMOVED lines=9> */
.L_x_142:
[----:B------:R-:W-:Y:S02]  /*b460*/  LOP3.LUT P0, RZ, R0, 0xff, RZ, 0xc0, !PT ;  /* 0x000000ff00ff7812 */ /* 0x000fe4000780c0ff */
[----:B------:R-:W-:-:S11]  /*b470*/  LOP3.LUT R90, R90, 0x1, RZ, 0x3c, !PT ;  /* 0x000000015a5a7812 */ /* 0x000fd600078e3cff */
[----:B------:R-:W-:Y:S05]  /*b480*/  @P0 BRA `(.L_x_145) ;  /* 0xffffff60003c0947 */ /* 0x000fea000383ffff */
[----:B------:R-:W-:Y:S05]  /*b490*/  EXIT ;  /* 0x000000000000794d */ /* 0x000fea0003800000 */
.L_x_12:
[----:B------:R-:W-:-:S08]  /*b4a0*/  ISETP.NE.AND P0, PT, RZ, UR8, PT ;  /* 0x00000008ff007c0c */ /* 0x000fd0000bf05270 */
[----:B-----5:R-:W0:-:S00]  /*b4b0*/  USETMAXREG.DEALLOC.CTAPOOL 0x28 ;  /* 0x00000028000079c8 */ /* 0x020e0000080e0500 */
[----:B------:R-:W-:Y:S05]  /*b4c0*/  @P0 EXIT ;  /* 0x000000000000094d */ /* 0x000fea0003800000 */
[----:B0-----:R-:W-:Y:S01]  /*b4d0*/  LOP3.LUT P0, RZ, R5, 0xff, RZ, 0xc0, !PT ;  /* 0x000000ff05ff7812 */ /* 0x001fe2000780c0ff */
[----:B------:R-:W-:Y:S02]  /*b4e0*/  IMAD.MOV.U32 R8, RZ, RZ, 0x1 ;  /* 0x00000001ff087424 */ /* 0x000fe400078e00ff */
[----:B------:R-:W-:-:S10]  /*b4f0*/  IMAD.MOV.U32 R0, RZ, RZ, RZ ;  /* 0x000000ffff007224 */ /* 0x000fd400078e00ff */
[----:B------:R-:W-:Y:S05]  /*b500*/  @!P0 BRA `(.L_x_146) ;  /* 0x0000000c009c8947 */ /* 0x000fea0003800000 */
[----:B------:R-:W-:Y:S01]  /*b510*/  LOP3.LUT P0, RZ, R4, 0x1f, RZ, 0xc0, !PT ;  /* 0x0000001f04ff7812 */ /* 0x000fe2000780c0ff */
[----:B------:R-:W-:Y:S01]  /*b520*/  ULDC UR21, c[0x0][0x658] ;  /* 0x0001960000157ab9 */ /* 0x000fe20000000800 */
[----:B------:R-:W-:Y:S01]  /*b530*/  UMOV UR4, 0xffffffff ;  /* 0xffffffff00047882 */ /* 0x000fe20000000000 */
[----:B------:R-:W-:Y:S01]  /*b540*/  BSSY B0, `(.L_x_146) ;  /* 0x00000e3000007945 */ /* 0x000fe20003800000 */
[----:B------:R-:W-:Y:S01]  /*b550*/  USHF.L.U32 UR4, UR4, UR21, URZ ;  /* 0x0000001504047299 */ /* 0x000fe2000800063f */
[C---:B------:R-:W-:Y:S01]  /*b560*/  ISETP.NE.AND P3, PT, R3.reuse, RZ, PT ;  /* 0x000000ff0300720c */ /* 0x040fe20003f65270 */
[----:B------:R-:W-:Y:S01]  /*b570*/  IMAD.MOV.U32 R9, RZ, RZ, 0x1 ;  /* 0x00000001ff097424 */ /* 0x000fe200078e00ff */
[----:B------:R-:W-:Y:S01]  /*b580*/  ISETP.NE.OR P0, PT, R3, RZ, !P0 ;  /* 0x000000ff0300720c */ /* 0x000fe20004705670 */
[----:B------:R-:W-:Y:S01]  /*b590*/  IMAD.MOV.U32 R8, RZ, RZ, 0x1 ;  /* 0x00000001ff087424 */ /* 0x000fe200078e00ff */
[----:B------:R-:W-:Y:S01]  /*b5a0*/  ULDC UR13, c[0x0][0x600] ;  /* 0x00018000000d7ab9 */ /* 0x000fe20000000800 */
[----:B------:R-:W-:Y:S01]  /*b5b0*/  IMAD.MOV.U32 R0, RZ, RZ, RZ ;  /* 0x000000ffff007224 */ /* 0x000fe200078e00ff */
[----:B------:R-:W-:Y:S01]  /*b5c0*/  UMOV UR5, 0x1 ;  /* 0x0000000100057882 */ /* 0x000fe20000000000 */
[----:B------:R-:W-:-:S02]  /*b5d0*/  UIADD3 UR23, UR38, 0x1, URZ ;  /* 0x0000000126177890 */ /* 0x000fc4000fffe03f */
[----:B------:R-:W-:Y:S02]  /*b5e0*/  ULOP3.LUT UR29, UR39, 0x2, URZ, 0xfc, !UPT ;  /* 0x00000002271d7892 */ /* 0x000fe4000f8efc3f */
[----:B------:R-:W-:Y:S02]  /*b5f0*/  UIADD3 UR13, UR13, -0x1, URZ ;  /* 0xffffffff0d0d7890 */ /* 0x000fe4000fffe03f */
[----:B------:R-:W-:Y:S02]  /*b600*/  USHF.L.U32 UR21, UR5, UR21, URZ ;  /* 0x0000001505157299 */ /* 0x000fe4000800063f */
[----:B------:R-:W-:Y:S01]  /*b610*/  ULOP3.LUT UR22, URZ, UR4, URZ, 0x33, !UPT ;  /* 0x000000043f167292 */ /* 0x000fe2000f8e333f */
[----:B------:R-:W-:-:S11]  /*b620*/  ULDC.64 UR14, c[0x0][0x198] ;  /* 0x00006600000e7ab9 */ /* 0x000fd60000000a00 */
.L_x_158:
[----:B------:R-:W-:-:S03]  /*b630*/  UMOV UR4, 0xffffffff ;  /* 0xffffffff00047882 */ /* 0x000fc60000000000 */
[----:B------:R-:W-:Y:S05]  /*b640*/  BRA.DIV UR4, `(.L_x_147) ;  /* 0x00000012041c7947 */ /* 0x000fea000b800000 */
[----:B------:R-:W-:-:S13]  /*b650*/  ELECT P6, URZ, PT ;  /* 0x00000000003f782f */ /* 0x000fda00038c0000 */
.L_x_169:
[----:B------:R-:W0:Y:S01]  /*b660*/  LDC R3, c[0x0][0x28c] ;  /* 0x0000a300ff037b82 */ /* 0x000e220000000800 */
[----:B------:R-:W-:Y:S01]  /*b670*/  BSSY B1, `(.L_x_148) ;  /* 0x000005a000017945 */ /* 0x000fe20003800000 */
[----:B0-----:R-:W-:-:S13]  /*b680*/  ISETP.LT.OR P6, PT, R3, 0x1, !P6 ;  /* 0x000000010300780c */ /* 0x001fda00077c1670 */
[----:B------:R-:W-:Y:S05]  /*b690*/  @P6 BRA `(.L_x_149) ;  /* 0x00000004005c6947 */ /* 0x000fea0003800000 */
[----:B------:R-:W-:Y:S02]  /*b6a0*/  IMAD R6, R2, 0x70, RZ ;  /* 0x0000007002067824 */ /* 0x000fe400078e02ff */
[----:B------:R-:W-:Y:S02]  /*b6b0*/  IMAD.SHL.U32 R18, R18, 0x40, RZ ;  /* 0x0000004012127824 */ /* 0x000fe400078e00ff */
[----:B------:R-:W-:Y:S02]  /*b6c0*/  IMAD.MOV.U32 R11, RZ, RZ, RZ ;  /* 0x000000ffff0b7224 */ /* 0x000fe400078e00ff */
[----:B------:R-:W-:Y:S02]  /*b6d0*/  IMAD.U32 R12, RZ, RZ, UR23 ;  /* 0x00000017ff0c7e24 */ /* 0x000fe4000f8e00ff */
[----:B------:R-:W-:Y:S02]  /*b6e0*/  IMAD.MOV.U32 R2, RZ, RZ, R8 ;  /* 0x000000ffff027224 */ /* 0x000fe400078e0008 */
[----:B------:R-:W-:-:S07]  /*b6f0*/  IMAD.MOV.U32 R3, RZ, RZ, R0 ;  /* 0x000000ffff037224 */ /* 0x000fce00078e0000 */
.L_x_153:
[----:B------:R-:W0:Y:S01]  /*b700*/  S2R R5, SR_CgaCtaId ;  /* 0x0000000000057919 */ /* 0x000e220000008800 */
[----:B------:R-:W-:-:S04]  /*b710*/  MOV R4, 0x400 ;  /* 0x0000040000047802 */ /* 0x000fc80000000f00 */
[----:B0-----:R-:W-:Y:S02]  /*b720*/  LEA R10, R5, R4, 0x18 ;  /* 0x00000004050a7211 */ /* 0x001fe400078ec0ff */
[----:B------:R-:W-:Y:S01]  /*b730*/  SHF.L.U32 R4, R2, 0x1f, RZ ;  /* 0x0000001f02047819 */ /* 0x000fe200000006ff */
[----:B------:R-:W0:Y:S02]  /*b740*/  @!P3 LDC R5, c[0x0][0x500] ;  /* 0x00014000ff05bb82 */ /* 0x000e240000000800 */
[----:B------:R-:W-:-:S04]  /*b750*/  IMAD R7, R3, 0x8, R10 ;  /* 0x0000000803077824 */ /* 0x000fc800078e020a */
[----:B------:R-:W1:Y:S02]  /*b760*/  SYNCS.PHASECHK.TRANS64.TRYWAIT P1, [R7+URZ+0x10], R4 ;  /* 0x00001004070075a7 */ /* 0x000e64000802017f */
[----:B-1----:R-:W-:Y:S05]  /*b770*/  @!P1 BRA `(.L_x_150) ;  /* 0x0000000c00f09947 */ /* 0x002fea0003800000 */
.L_x_170:
[----:B------:R-:W-:Y:S01]  /*b780*/  UPRMT UR4, UR29, 0x9910, URZ ;  /* 0x000099101d047896 */ /* 0x000fe2000800003f */
[----:B0-----:R0:W-:Y:S03]  /*b790*/  @!P3 SYNCS.ARRIVE.TRANS64 RZ, [R7+URZ], R5 ;  /* 0x0000000507ffb9a7 */ /* 0x0011e6000800003f */
[----:B------:R-:W-:-:S06]  /*b7a0*/  UISETP.NE.AND UP0, UPT, UR4, 0x2, UPT ;  /* 0x000000020400788c */ /* 0x000fcc000bf05270 */
[----:B------:R-:W-:-:S13]  /*b7b0*/  PLOP3.LUT P1, PT, PT, PT, UP0, 0x80, 0x0 ;  /* 0x000000000000781c */ /* 0x000fda0003f2f008 */
[----:B0-----:R-:W-:Y:S05]  /*b7c0*/  @P1 BRA `(.L_x_151) ;  /* 0x0000000000041947 */ /* 0x001fea0003800000 */
[----:B------:R-:W-:Y:S01]  /*b7d0*/  BPT.TRAP 0x1 ;  /* 0x000000040000795c */ /* 0x000fe20000300000 */
.L_x_151:
[----:B------:R-:W-:Y:S05]  /*b7e0*/  @P0 BRA `(.L_x_152) ;  /* 0x0000000000040947 */ /* 0x000fea0003800000 */
[----:B------:R-:W-:Y:S01]  /*b7f0*/  BPT.TRAP 0x1 ;  /* 0x000000040000795c */ /* 0x000fe20000300000 */
.L_x_152:
[--C-:B-1----:R-:W-:Y:S01]  /*b800*/  IMAD R4, R3, 0x8000, R10.reuse ;  /* 0x0000800003047824 */ /* 0x102fe200078e020a */
[----:B------:R-:W-:Y:S01]  /*b810*/  R2UR UR10, R11 ;  /* 0x000000000b0a72ca */ /* 0x000fe200000e0000 */
[----:B------:R-:W-:Y:S01]  /*b820*/  IMAD R10, R3, 0xe000, R10 ;  /* 0x0000e000030a7824 */ /* 0x000fe200078e020a */
[----:B------:R-:W-:Y:S01]  /*b830*/  R2UR UR9, R7 ;  /* 0x00000000070972ca */ /* 0x000fe200000e0000 */
[----:B------:R-:W-:Y:S01]  /*b840*/  UIADD3 UR30, UP0, UR14, 0xf0, URZ ;  /* 0x000000f00e1e7890 */ /* 0x000fe2000ff1e03f */
[----:B------:R-:W-:Y:S01]  /*b850*/  R2UR UR40, R4 ;  /* 0x00000000042872ca */ /* 0x000fe200000e0000 */
[----:B------:R-:W-:Y:S01]  /*b860*/  VIADD R12, R12, 0xffffffff ;  /* 0xffffffff0c0c7836 */ /* 0x000fe20000000000 */
[----:B------:R-:W-:Y:S01]  /*b870*/  R2UR UR18, R10 ;  /* 0x000000000a1272ca */ /* 0x000fe200000e0000 */
[----:B------:R-:W-:Y:S01]  /*b880*/  UIADD3.X UR31, URZ, UR15, URZ, UP0, !UPT ;  /* 0x0000000f3f1f7290 */ /* 0x000fe200087fe43f */
[----:B------:R-:W-:Y:S01]  /*b890*/  R2UR UR11, R18 ;  /* 0x00000000120b72ca */ /* 0x000fe200000e0000 */
[----:B------:R-:W-:Y:S01]  /*b8a0*/  UIADD3 UR6, UP1, UR14, 0x1f0, URZ ;  /* 0x000001f00e067890 */ /* 0x000fe2000ff3e03f */
[----:B------:R-:W-:Y:S01]  /*b8b0*/  R2UR UR12, R19 ;  /* 0x00000000130c72ca */ /* 0x000fe200000e0000 */
[----:B------:R-:W-:Y:S01]  /*b8c0*/  UMOV UR4, 0x0 ;  /* 0x0000000000047882 */ /* 0x000fe20000000000 */
[----:B------:R-:W-:Y:S01]  /*b8d0*/  R2UR UR35, R6 ;  /* 0x00000000062372ca */ /* 0x000fe200000e0000 */
[----:B------:R-:W-:Y:S01]  /*b8e0*/  UIADD3 UR58, UR10, 0x40, URZ ;  /* 0x000000400a3a7890 */ /* 0x000fe2000fffe03f */
[----:B------:R-:W-:Y:S01]  /*b8f0*/  ISETP.GT.AND P2, PT, R12, 0x1, PT ;  /* 0x000000010c00780c */ /* 0x000fe20003f44270 */
[----:B------:R-:W-:Y:S01]  /*b900*/  UIADD3 UR50, UR10, 0x80, URZ ;  /* 0x000000800a327890 */ /* 0x000fe2000fffe03f */
[----:B------:R-:W-:Y:S01]  /*b910*/  VIADD R3, R3, 0x1 ;  /* 0x0000000103037836 */ /* 0x000fe20000000000 */
[----:B------:R-:W-:Y:S01]  /*b920*/  UIADD3 UR8, UR40, 0x100, URZ ;  /* 0x0000010028087890 */ /* 0x000fe2000fffe03f */
[----:B------:R-:W-:Y:S01]  /*b930*/  VIADD R11, R11, 0x100 ;  /* 0x000001000b0b7836 */ /* 0x000fe20000000000 */
[----:B------:R-:W-:-:S02]  /*b940*/  UIADD3 UR56, UR40, 0x2100, URZ ;  /* 0x0000210028387890 */ /* 0x000fc4000fffe03f */
[----:B------:R-:W-:Y:S01]  /*b950*/  UIADD3 UR48, UR40, 0x4100, URZ ;  /* 0x0000410028307890 */ /* 0x000fe2000fffe03f */
[C---:B------:R-:W-:Y:S01]  /*b960*/  ISETP.NE.AND P1, PT, R3.reuse, 0x2, PT ;  /* 0x000000020300780c */ /* 0x040fe20003f25270 */
[----:B------:R-:W-:Y:S02]  /*b970*/  UIADD3 UR42, UR10, 0xc0, URZ ;  /* 0x000000c00a2a7890 */ /* 0x000fe4000fffe03f */
[----:B------:R-:W-:Y:S01]  /*b980*/  UIADD3 UR40, UR40, 0x6100, URZ ;  /* 0x0000610028287890 */ /* 0x000fe2000fffe03f */
[----:B------:R-:W-:Y:S01]  /*b990*/  SEL R5, RZ, 0x1, P1 ;  /* 0x00000001ff057807 */ /* 0x000fe20000800000 */
[----:B------:R-:W-:Y:S01]  /*b9a0*/  UMOV UR5, 0x10000000 ;  /* 0x1000000000057882 */ /* 0x000fe20000000000 */
[----:B------:R-:W-:Y:S01]  /*b9b0*/  UIADD3.X UR7, URZ, UR15, URZ, UP1, !UPT ;  /* 0x0000000f3f077290 */ /* 0x000fe20008ffe43f */
[----:B------:R0:W-:Y:S01]  /*b9c0*/  UTMALDG.3D [UR8], [UR30], desc[UR4] ;  /* 0x000004081e0075b4 */ /* 0x0001e20008011000 */
[----:B------:R-:W-:Y:S01]  /*b9d0*/  UIADD3 UR32, UR18, 0x10100, URZ ;  /* 0x0001010012207890 */ /* 0x000fe2000fffe03f */
[----:B------:R-:W-:Y:S01]  /*b9e0*/  LOP3.LUT R2, R2, R5, RZ, 0x3c, !PT ;  /* 0x0000000502027212 */ /* 0x000fe200078e3cff */
[----:B------:R-:W-:Y:S01]  /*b9f0*/  UIADD3 UR24, UR18, 0x13900, URZ ;  /* 0x0001390012187890 */ /* 0x000fe2000fffe03f */
[----:B------:R-:W-:Y:S01]  /*ba00*/  SEL R3, R3, RZ, P1 ;  /* 0x000000ff03037207 */ /* 0x000fe20000800000 */
[----:B------:R-:W-:Y:S01]  /*ba10*/  UIADD3 UR16, UR18, 0x17100, URZ ;  /* 0x0001710012107890 */ /* 0x000fe2000fffe03f */
[----:B------:R-:W-:Y:S01]  /*ba20*/  UMOV UR57, UR9 ;  /* 0x0000000900397c82 */ /* 0x000fe20008000000 */
        /* <DEDUP_REMOVED lines=8> */
[----:B------:R1:W-:Y:S01]  /*bab0*/  UTMALDG.3D [UR56], [UR30], desc[UR4] ;  /* 0x000004381e0075b4 */ /* 0x0003e20008011000 */
[----:B------:R-:W-:Y:S01]  /*bac0*/  UMOV UR33, UR9 ;  /* 0x0000000900217c82 */ /* 0x000fe20008000000 */
[----:B------:R-:W-:Y:S01]  /*bad0*/  UMOV UR34, UR10 ;  /* 0x0000000a00227c82 */ /* 0x000fe20008000000 */
[----:B------:R-:W-:Y:S01]  /*bae0*/  UMOV UR36, UR12 ;  /* 0x0000000c00247c82 */ /* 0x000fe20008000000 */
[----:B------:R-:W-:Y:S01]  /*baf0*/  UMOV UR25, UR9 ;  /* 0x0000000900197c82 */ /* 0x000fe20008000000 */
[----:B------:R-:W-:Y:S01]  /*bb00*/  UMOV UR27, UR35 ;  /* 0x00000023001b7c82 */ /* 0x000fe20008000000 */
[----:B------:R-:W-:Y:S01]  /*bb10*/  UMOV UR28, UR12 ;  /* 0x0000000c001c7c82 */ /* 0x000fe20008000000 */
[----:B------:R-:W-:Y:S01]  /*bb20*/  UMOV UR26, UR58 ;  /* 0x0000003a001a7c82 */ /* 0x000fe20008000000 */
[----:B0-----:R-:W-:Y:S01]  /*bb30*/  UIADD3 UR8, UR18, 0x1a900, URZ ;  /* 0x0001a90012087890 */ /* 0x001fe2000fffe03f */
[----:B------:R1:W-:Y:S01]  /*bb40*/  UTMALDG.3D [UR48], [UR30], desc[UR4] ;  /* 0x000004301e0075b4 */ /* 0x0003e20008011000 */
[----:B------:R-:W-:Y:S01]  /*bb50*/  UMOV UR17, UR9 ;  /* 0x0000000900117c82 */ /* 0x000fe20008000000 */
[----:B------:R-:W-:Y:S01]  /*bb60*/  UMOV UR19, UR35 ;  /* 0x0000002300137c82 */ /* 0x000fe20008000000 */
[----:B------:R-:W-:Y:S01]  /*bb70*/  UMOV UR20, UR12 ;  /* 0x0000000c00147c82 */ /* 0x000fe20008000000 */
[----:B------:R-:W-:Y:S01]  /*bb80*/  UMOV UR18, UR50 ;  /* 0x0000003200127c82 */ /* 0x000fe20008000000 */
[----:B------:R-:W-:Y:S01]  /*bb90*/  UMOV UR11, UR35 ;  /* 0x00000023000b7c82 */ /* 0x000fe20008000000 */
[----:B------:R-:W-:Y:S01]  /*bba0*/  UMOV UR10, UR42 ;  /* 0x0000002a000a7c82 */ /* 0x000fe20008000000 */
[----:B------:R1:W-:Y:S01]  /*bbb0*/  UTMALDG.3D [UR40], [UR30], desc[UR4] ;  /* 0x000004281e0075b4 */ /* 0x0003e20008011000 */
[----:B------:R1:W-:Y:S01]  /*bbc0*/  UTMALDG.3D [UR32], [UR6], desc[UR4] ;  /* 0x00000420060075b4 */ /* 0x0003e20008011000 */
[----:B------:R1:W-:Y:S01]  /*bbd0*/  UTMALDG.3D [UR24], [UR6], desc[UR4] ;  /* 0x00000418060075b4 */ /* 0x0003e20008011000 */
[----:B------:R1:W-:Y:S01]  /*bbe0*/  UTMALDG.3D [UR16], [UR6], desc[UR4] ;  /* 0x00000410060075b4 */ /* 0x0003e20008011000 */
[----:B------:R1:W-:Y:S02]  /*bbf0*/  UTMALDG.3D [UR8], [UR6], desc[UR4] ;  /* 0x00000408060075b4 */ /* 0x0003e40008011000 */
[----:B-1----:R-:W-:Y:S05]  /*bc00*/  @P2 BRA `(.L_x_153) ;  /* 0xfffffff800bc2947 */ /* 0x002fea000383ffff */
.L_x_149:
[----:B------:R-:W-:Y:S05]  /*bc10*/  BSYNC B1 ;  /* 0x0000000000017941 */ /* 0x000fea0003800000 */
.L_x_148:
[----:B------:R-:W-:Y:S01]  /*bc20*/  LOP3.LUT P4, RZ, R9, 0xff, RZ, 0xc0, !PT ;  /* 0x000000ff09ff7812 */ /* 0x000fe2000788c0ff */
[----:B------:R-:W-:Y:S01]  /*bc30*/  VIADD R0, R0, UR38 ;  /* 0x0000002600007c36 */ /* 0x000fe20008000000 */
[----:B------:R-:W-:Y:S01]  /*bc40*/  ULDC.64 UR4, c[0x0][0x650] ;  /* 0x0001940000047ab9 */ /* 0x000fe20000000a00 */
[----:B------:R-:W-:Y:S01]  /*bc50*/  BSSY B1, `(.L_x_154) ;  /* 0x000006f000017945 */ /* 0x000fe20003800000 */
[----:B------:R-:W-:Y:S01]  /*bc60*/  IMAD.MOV.U32 R18, RZ, RZ, -0x1 ;  /* 0xffffffffff127424 */ /* 0x000fe200078e00ff */
[----:B------:R-:W-:Y:S01]  /*bc70*/  PRMT R9, RZ, 0x7610, R9 ;  /* 0x00007610ff097816 */ /* 0x000fe20000000009 */
[----:B------:R-:W-:Y:S01]  /*bc80*/  IMAD.MOV.U32 R19, RZ, RZ, -0x1 ;  /* 0xffffffffff137424 */ /* 0x000fe200078e00ff */
[C---:B------:R-:W-:Y:S02]  /*bc90*/  ISETP.GT.U32.AND P1, PT, R0.reuse, 0x1, PT ;  /* 0x000000010000780c */ /* 0x040fe40003f24070 */
[----:B------:R-:W-:Y:S02]  /*bca0*/  SHF.R.U32.HI R2, RZ, 0x1, R0 ;  /* 0x00000001ff027819 */ /* 0x000fe40000011600 */
[----:B------:R-:W-:-:S02]  /*bcb0*/  LOP3.LUT R0, R0, 0x1, RZ, 0xc0, !PT ;  /* 0x0000000100007812 */ /* 0x000fc400078ec0ff */
[----:B------:R-:W0:Y:S01]  /*bcc0*/  @P4 S2R R4, SR_CgaCtaId ;  /* 0x0000000000044919 */ /* 0x000e220000008800 */
[----:B------:R-:W-:Y:S02]  /*bcd0*/  @P4 MOV R3, 0x400 ;  /* 0x0000040000034802 */ /* 0x000fe40000000f00 */
[----:B------:R-:W-:-:S04]  /*bce0*/  LOP3.LUT R2, R2, 0x1, RZ, 0xc0, !PT ;  /* 0x0000000102027812 */ /* 0x000fc800078ec0ff */
[----:B------:R-:W-:Y:S02]  /*bcf0*/  ISETP.NE.U32.AND P2, PT, R2, 0x1, PT ;  /* 0x000000010200780c */ /* 0x000fe40003f45070 */
[----:B0-----:R-:W-:Y:S01]  /*bd00*/  @P4 LEA R3, R4, R3, 0x18 ;  /* 0x0000000304034211 */ /* 0x001fe200078ec0ff */
[----:B------:R-:W-:-:S03]  /*bd10*/  IMAD.U32 R4, RZ, RZ, UR38 ;  /* 0x00000026ff047e24 */ /* 0x000fc6000f8e00ff */
[----:B------:R0:W-:Y:S01]  /*bd20*/  @P4 SYNCS.ARRIVE.TRANS64.A1T0 RZ, [R3+URZ+0x58], RZ ;  /* 0x000058ff03ff49a7 */ /* 0x0001e2000810003f */
[----:B------:R-:W-:Y:S02]  /*bd30*/  IADD3 R16, P4, R16, UR54, RZ ;  /* 0x0000003610107c10 */ /* 0x000fe4000ff9e0ff */
[----:B------:R-:W-:Y:S02]  /*bd40*/  ISETP.LT.U32.AND P1, PT, R4, 0x2, P1 ;  /* 0x000000020400780c */ /* 0x000fe40000f21070 */
[----:B------:R-:W-:Y:S02]  /*bd50*/  IADD3.X R17, R17, UR37, RZ, P4, !PT ;  /* 0x0000002511117c10 */ /* 0x000fe4000a7fe4ff */
[----:B------:R-:W-:Y:S02]  /*bd60*/  ISETP.GE.U32.AND P4, PT, R16, UR4, PT ;  /* 0x0000000410007c0c */ /* 0x000fe4000bf86070 */
[----:B0-----:R-:W-:Y:S02]  /*bd70*/  SEL R3, RZ, 0x1, !P1 ;  /* 0x00000001ff037807 */ /* 0x001fe40004800000 */
[----:B------:R-:W-:-:S02]  /*bd80*/  ISETP.GE.U32.AND.EX P1, PT, R17, UR5, PT, P4 ;  /* 0x0000000511007c0c */ /* 0x000fc4000bf26140 */
[----:B------:R-:W-:-:S04]  /*bd90*/  ISETP.GT.U32.AND P2, PT, R4, 0x1, !P2 ;  /* 0x000000010400780c */ /* 0x000fc80005744070 */
[----:B------:R-:W-:-:S04]  /*bda0*/  SEL R2, RZ, 0x1, !P2 ;  /* 0x00000001ff027807 */ /* 0x000fc80005000000 */
[--C-:B------:R-:W-:Y:S01]  /*bdb0*/  LOP3.LUT R8, R2, R8, R3.reuse, 0x96, !PT ;  /* 0x0000000802087212 */ /* 0x100fe200078e9603 */
[----:B------:R-:W-:Y:S01]  /*bdc0*/  IMAD.MOV.U32 R2, RZ, RZ, -0x1 ;  /* 0xffffffffff027424 */ /* 0x000fe200078e00ff */
[----:B------:R-:W-:Y:S01]  /*bdd0*/  PRMT R3, RZ, 0x7610, R3 ;  /* 0x00007610ff037816 */ /* 0x000fe20000000003 */
[----:B------:R-:W-:Y:S06]  /*bde0*/  @P1 BRA `(.L_x_155) ;  /* 0x0000000400541947 */ /* 0x000fec0003800000 */
[----:B------:R-:W0:Y:S01]  /*bdf0*/  S2UR UR4, SR_CTAID.X ;  /* 0x00000000000479c3 */ /* 0x000e220000002500 */
[----:B------:R-:W-:Y:S01]  /*be00*/  ULDC.64 UR6, c[0x0][0x628] ;  /* 0x00018a0000067ab9 */ /* 0x000fe20000000a00 */
[----:B------:R-:W-:Y:S01]  /*be10*/  ULDC UR5, c[0x0][0x150] ;  /* 0x0000540000057ab9 */ /* 0x000fe20000000800 */
[----:B------:R-:W-:Y:S01]  /*be20*/  ISETP.NE.U32.AND P1, PT, RZ, UR6, PT ;  /* 0x00000006ff007c0c */ /* 0x000fe2000bf25070 */
[----:B------:R-:W-:Y:S01]  /*be30*/  ULDC UR8, c[0x0][0x630] ;  /* 0x00018c0000087ab9 */ /* 0x000fe20000000800 */
[----:B------:R-:W-:Y:S01]  /*be40*/  ULDC UR10, c[0x0][0x154] ;  /* 0x00005500000a7ab9 */ /* 0x000fe20000000800 */
[----:B------:R-:W-:Y:S01]  /*be50*/  IMAD.MOV.U32 R2, RZ, RZ, R16 ;  /* 0x000000ffff027224 */ /* 0x000fe200078e0010 */
[----:B------:R-:W-:Y:S01]  /*be60*/  ISETP.NE.AND.EX P1, PT, RZ, UR7, PT, P1 ;  /* 0x00000007ff007c0c */ /* 0x000fe2000bf25310 */
[----:B------:R-:W1:Y:S01]  /*be70*/  S2UR UR9, SR_CTAID.Y ;  /* 0x00000000000979c3 */ /* 0x000e620000002600 */
[----:B0-----:R-:W-:-:S05]  /*be80*/  I2FP.F32.U32 R3, UR4 ;  /* 0x0000000400037c45 */ /* 0x001fca0008201000 */
[----:B------:R-:W-:Y:S01]  /*be90*/  FMUL R10, R3, UR5 ;  /* 0x00000005030a7c20 */ /* 0x000fe20008400000 */
[----:B------:R-:W-:-:S05]  /*bea0*/  IMAD.MOV.U32 R3, RZ, RZ, R17 ;  /* 0x000000ffff037224 */ /* 0x000fca00078e0011 */
[----:B------:R-:W-:Y:S05]  /*beb0*/  @!P1 BRA `(.L_x_156) ;  /* 0x0000000000289947 */ /* 0x000fea0003800000 */
[----:B------:R-:W-:Y:S02]  /*bec0*/  ULDC UR5, c[0x0][0x634] ;  /* 0x00018d0000057ab9 */ /* 0x000fe40000000800 */
[----:B------:R-:W-:-:S05]  /*bed0*/  IADD3 R7, P1, R16, UR5, RZ ;  /* 0x0000000510077c10 */ /* 0x000fca000ff3e0ff */
[----:B------:R-:W-:-:S04]  /*bee0*/  IMAD.X R11, RZ, RZ, R17, P1 ;  /* 0x000000ffff0b7224 */ /* 0x000fc800008e0611 */
[----:B------:R-:W-:-:S04]  /*bef0*/  IMAD.WIDE.U32 R4, R11, UR6, RZ ;  /* 0x000000060b047c25 */ /* 0x000fc8000f8e00ff */
[----:B------:R-:W-:-:S04]  /*bf00*/  IMAD.WIDE.U32 R4, P1, R7, UR7, R4 ;  /* 0x0000000707047c25 */ /* 0x000fc8000f820004 */
[----:B------:R-:W-:-:S04]  /*bf10*/  IMAD.WIDE.U32 R6, R7, UR6, RZ ;  /* 0x0000000607067c25 */ /* 0x000fc8000f8e00ff */
[----:B------:R-:W-:Y:S01]  /*bf20*/  IMAD.X R3, RZ, RZ, RZ, P1 ;  /* 0x000000ffff037224 */ /* 0x000fe200008e06ff */
[----:B------:R-:W-:Y:S01]  /*bf30*/  IADD3 RZ, P1, R7, R4, RZ ;  /* 0x0000000407ff7210 */ /* 0x000fe20007f3e0ff */
[----:B------:R-:W-:-:S04]  /*bf40*/  IMAD.MOV.U32 R2, RZ, RZ, R5 ;  /* 0x000000ffff027224 */ /* 0x000fc800078e0005 */
[----:B------:R-:W-:-:S08]  /*bf50*/  IMAD.WIDE.U32.X R2, R11, UR7, R2, P1 ;  /* 0x000000070b027c25 */ /* 0x000fd000088e0402 */
.L_x_156:
[--C-:B------:R-:W-:Y:S01]  /*bf60*/  SHF.R.U64 R19, R2, UR8, R3.reuse ;  /* 0x0000000802137c19 */ /* 0x100fe20008001203 */
[----:B------:R-:W0:Y:S01]  /*bf70*/  F2I.U32.TRUNC.NTZ R10, R10 ;  /* 0x0000000a000a7305 */ /* 0x000e22000020f000 */
[----:B------:R-:W-:Y:S01]  /*bf80*/  SHF.R.U32.HI R2, RZ, UR8, R3 ;  /* 0x00000008ff027c19 */ /* 0x000fe20008011603 */
[----:B------:R-:W-:Y:S01]  /*bf90*/  ULDC.64 UR6, c[0x0][0x620] ;  /* 0x0001880000067ab9 */ /* 0x000fe20000000a00 */
[----:B------:R-:W-:Y:S01]  /*bfa0*/  IADD3 R5, P1, RZ, -R19, RZ ;  /* 0x80000013ff057210 */ /* 0x000fe20007f3e0ff */
[----:B------:R-:W2:Y:S01]  /*bfb0*/  LDC R15, c[0x0][0x610] ;  /* 0x00018400ff0f7b82 */ /* 0x000ea20000000800 */
[----:B-1----:R-:W-:Y:S01]  /*bfc0*/  I2FP.F32.U32 R4, UR9 ;  /* 0x0000000900047c45 */ /* 0x002fe20008201000 */
[----:B------:R-:W-:Y:S01]  /*bfd0*/  ULDC UR8, c[0x0][0x658] ;  /* 0x0001960000087ab9 */ /* 0x000fe20000000800 */
[----:B------:R-:W-:Y:S01]  /*bfe0*/  ULDC UR12, c[0x0][0x648] ;  /* 0x00019200000c7ab9 */ /* 0x000fe20000000800 */
[----:B------:R-:W-:Y:S02]  /*bff0*/  IMAD.X R2, RZ, RZ, ~R2, P1 ;  /* 0x000000ffff027224 */ /* 0x000fe400008e0e02 */
[----:B------:R-:W-:Y:S01]  /*c000*/  FMUL R6, R4, UR10 ;  /* 0x0000000a04067c20 */ /* 0x000fe20008400000 */
[----:B------:R-:W-:Y:S01]  /*c010*/  ULDC.64 UR10, c[0x0][0x640] ;  /* 0x00019000000a7ab9 */ /* 0x000fe20000000a00 */
[----:B------:R-:W-:Y:S01]  /*c020*/  IMAD R4, R2, UR6, RZ ;  /* 0x0000000602047c24 */ /* 0x000fe2000f8e02ff */
[----:B------:R-:W-:Y:S01]  /*c030*/  ISETP.NE.U32.AND P1, PT, RZ, UR10, PT ;  /* 0x0000000aff007c0c */ /* 0x000fe2000bf25070 */
[C---:B------:R-:W-:Y:S01]  /*c040*/  IMAD.WIDE.U32 R2, R5.reuse, UR6, R16 ;  /* 0x0000000605027c25 */ /* 0x040fe2000f8e0010 */
[----:B0-----:R-:W-:Y:S01]  /*c050*/  R2UR UR5, R10 ;  /* 0x000000000a0572ca */ /* 0x001fe200000e0000 */
[----:B------:R-:W0:Y:S01]  /*c060*/  F2I.U32.TRUNC.NTZ R6, R6 ;  /* 0x0000000600067305 */ /* 0x000e22000020f000 */
[----:B------:R-:W-:Y:S01]  /*c070*/  ULDC UR6, c[0x0][0x618] ;  /* 0x0001860000067ab9 */ /* 0x000fe20000000800 */
[----:B------:R-:W-:Y:S01]  /*c080*/  IMAD R5, R5, UR7, R4 ;  /* 0x0000000705057c24 */ /* 0x000fe2000f8e0204 */
[----:B------:R-:W-:-:S03]  /*c090*/  ISETP.NE.AND.EX P1, PT, RZ, UR11, PT, P1 ;  /* 0x0000000bff007c0c */ /* 0x000fc6000bf25310 */
[----:B------:R-:W-:-:S05]  /*c0a0*/  IMAD.IADD R3, R3, 0x1, R5 ;  /* 0x0000000103037824 */ /* 0x000fca00078e0205 */
[--C-:B------:R-:W-:Y:S02]  /*c0b0*/  SHF.R.U64 R10, R2, UR6, R3.reuse ;  /* 0x00000006020a7c19 */ /* 0x100fe40008001203 */
[----:B------:R-:W-:Y:S01]  /*c0c0*/  SHF.R.U32.HI R3, RZ, UR6, R3 ;  /* 0x00000006ff037c19 */ /* 0x000fe20008011603 */
[----:B------:R-:W-:Y:S01]  /*c0d0*/  ULDC UR6, c[0x0][0x608] ;  /* 0x0001820000067ab9 */ /* 0x000fe20000000800 */
[----:B0-----:R-:W-:Y:S02]  /*c0e0*/  R2UR UR7, R6 ;  /* 0x00000000060772ca */ /* 0x001fe400000e0000 */
[--C-:B------:R-:W-:Y:S02]  /*c0f0*/  SHF.R.U64 R12, R10, UR6, R3.reuse ;  /* 0x000000060a0c7c19 */ /* 0x100fe40008001203 */
[----:B------:R-:W-:Y:S01]  /*c100*/  SHF.R.U32.HI R3, RZ, UR6, R3 ;  /* 0x00000006ff037c19 */ /* 0x000fe20008011603 */
[----:B------:R-:W-:-:S03]  /*c110*/  UIADD3 UR6, -UR5, URZ, URZ ;  /* 0x0000003f05067290 */ /* 0x000fc6000fffe13f */
[--C-:B------:R-:W-:Y:S01]  /*c120*/  SHF.R.U64 R13, R12, UR8, R3.reuse ;  /* 0x000000080c0d7c19 */ /* 0x100fe20008001203 */
[----:B------:R-:W-:Y:S01]  /*c130*/  ULDC UR5, c[0x0][0x144] ;  /* 0x0000510000057ab9 */ /* 0x000fe20000000800 */
[----:B------:R-:W-:-:S03]  /*c140*/  SHF.R.U32.HI R3, RZ, UR8, R3 ;  /* 0x00000008ff037c19 */ /* 0x000fc60008011603 */
[----:B------:R-:W-:Y:S01]  /*c150*/  IMAD.MOV.U32 R2, RZ, RZ, R13 ;  /* 0x000000ffff027224 */ /* 0x000fe200078e000d */
[----:B------:R-:W-:Y:S06]  /*c160*/  @!P1 BRA `(.L_x_157) ;  /* 0x0000000000289947 */ /* 0x000fec0003800000 */
        /* <DEDUP_REMOVED lines=10> */
.L_x_157:
[----:B------:R-:W-:Y:S01]  /*c210*/  UISETP.NE.AND UP0, UPT, UR45, URZ, UPT ;  /* 0x0000003f2d00728c */ /* 0x000fe2000bf05270 */
[----:B------:R-:W-:Y:S01]  /*c220*/  SHF.R.U64 R3, R2, UR12, R3 ;  /* 0x0000000c02037c19 */ /* 0x000fe20008001203 */
[----:B------:R-:W-:Y:S01]  /*c230*/  UIADD3 UR7, -UR7, URZ, URZ ;  /* 0x0000003f07077290 */ /* 0x000fe2000fffe13f */
[----:B------:R-:W-:Y:S01]  /*c240*/  LOP3.LUT R2, R12, UR22, RZ, 0xc0, !PT ;  /* 0x000000160c027c12 */ /* 0x000fe2000f8ec0ff */
[----:B------:R-:W-:Y:S01]  /*c250*/  UIMAD UR4, UR5, UR6, UR4 ;  /* 0x00000006050472a4 */ /* 0x000fe2000f8e0204 */
[----:B------:R-:W-:Y:S01]  /*c260*/  LOP3.LUT R5, R10, UR13, RZ, 0xc0, !PT ;  /* 0x0000000d0a057c12 */ /* 0x000fe2000f8ec0ff */
[----:B------:R-:W-:Y:S01]  /*c270*/  IMAD.MOV R4, RZ, RZ, -R3 ;  /* 0x000000ffff047224 */ /* 0x000fe200078e0a03 */
[----:B------:R-:W-:Y:S01]  /*c280*/  ULDC UR5, c[0x0][0x148] ;  /* 0x0000520000057ab9 */ /* 0x000fe20000000800 */
[----:B------:R-:W-:Y:S01]  /*c290*/  IMAD R18, R3, UR21, R2 ;  /* 0x0000001503127c24 */ /* 0x000fe2000f8e0202 */
[----:B------:R-:W-:Y:S01]  /*c2a0*/  PLOP3.LUT P1, PT, PT, PT, UP0, 0x80, 0x0 ;  /* 0x000000000000781c */ /* 0x000fe20003f2f008 */
[----:B------:R-:W-:Y:S01]  /*c2b0*/  IMAD.MOV.U32 R3, RZ, RZ, 0x1 ;  /* 0x00000001ff037424 */ /* 0x000fe200078e00ff */
[----:B------:R-:W-:-:S03]  /*c2c0*/  @UP0 UIMAD UR4, UR5, UR7, UR9 ;  /* 0x00000007050402a4 */ /* 0x000fc6000f8e0209 */
[----:B------:R-:W-:Y:S02]  /*c2d0*/  ULDC UR5, c[0x0][0x638] ;  /* 0x00018e0000057ab9 */ /* 0x000fe40000000800 */
[----:B------:R-:W-:Y:S02]  /*c2e0*/  IMAD R2, R4, UR5, R13 ;  /* 0x0000000504027c24 */ /* 0x000fe4000f8e020d */
[----:B--2---:R-:W-:Y:S01]  /*c2f0*/  IMAD R18, R18, R15, UR4 ;  /* 0x0000000412127e24 */ /* 0x004fe2000f8e020f */
[----:B------:R-:W-:Y:S02]  /*c300*/  ULDC UR4, c[0x0][0x600] ;  /* 0x0001800000047ab9 */ /* 0x000fe40000000800 */
[----:B------:R-:W-:-:S05]  /*c310*/  IMAD R5, R2, UR4, R5 ;  /* 0x0000000402057c24 */ /* 0x000fca000f8e0205 */
[----:B------:R-:W-:Y:S02]  /*c320*/  SEL R2, R5, R18, !P1 ;  /* 0x0000001205027207 */ /* 0x000fe40004800000 */
[----:B------:R-:W-:-:S07]  /*c330*/  SEL R18, R18, R5, !P1 ;  /* 0x0000000512127207 */ /* 0x000fce0004800000 */
.L_x_155:
[----:B------:R-:W-:Y:S05]  /*c340*/  BSYNC B1 ;  /* 0x0000000000017941 */ /* 0x000fea0003800000 */
.L_x_154:
[----:B------:R-:W-:-:S13]  /*c350*/  LOP3.LUT P1, RZ, R3, 0xff, RZ, 0xc0, !PT ;  /* 0x000000ff03ff7812 */ /* 0x000fda000782c0ff */
[----:B------:R-:W-:Y:S05]  /*c360*/  @P1 BRA `(.L_x_158) ;  /* 0xfffffff000b01947 */ /* 0x000fea000383ffff */
[----:B------:R-:W-:Y:S05]  /*c370*/  BSYNC B0 ;  /* 0x0000000000007941 */ /* 0x000fea0003800000 */
.L_x_146:
[----:B------:R-:W-:-:S03]  /*c380*/  UMOV UR4, 0xffffffff ;  /* 0xffffffff00047882 */ /* 0x000fc60000000000 */
[----:B------:R-:W-:Y:S05]  /*c390*/  BRA.DIV UR4, `(.L_x_159) ;  /* 0x0000000204fc7947 */ /* 0x000fea000b800000 */
[----:B------:R-:W-:-:S13]  /*c3a0*/  ELECT P6, URZ, PT ;  /* 0x00000000003f782f */ /* 0x000fda00038c0000 */
.L_x_173:
[----:B------:R-:W-:Y:S04]  /*c3b0*/  BSSY B0, `(.L_x_160) ;  /* 0x000001a000007945 */ /* 0x000fe80003800000 */
[----:B------:R-:W-:Y:S05]  /*c3c0*/  @!P6 BRA `(.L_x_161) ;  /* 0x000000000060e947 */ /* 0x000fea0003800000 */
[----:B------:R-:W-:-:S04]  /*c3d0*/  ULOP3.LUT UR4, UR39, 0x2, URZ, 0xfc, !UPT ;  /* 0x0000000227047892 */ /* 0x000fc8000f8efc3f */
[----:B------:R-:W-:-:S06]  /*c3e0*/  UISETP.NE.AND UP0, UPT, UR4, 0x3, UPT ;  /* 0x000000030400788c */ /* 0x000fcc000bf05270 */
[----:B------:R-:W-:-:S13]  /*c3f0*/  PLOP3.LUT P0, PT, PT, PT, UP0, 0x80, 0x0 ;  /* 0x000000000000781c */ /* 0x000fda0003f0f008 */
[----:B------:R-:W-:Y:S05]  /*c400*/  @!P0 BRA `(.L_x_162) ;  /* 0x0000000000048947 */ /* 0x000fea0003800000 */
[----:B------:R-:W-:Y:S01]  /*c410*/  BPT.TRAP 0x1 ;  /* 0x000000040000795c */ /* 0x000fe20000300000 */
.L_x_162:
[----:B------:R-:W0:Y:S01]  /*c420*/  S2R R3, SR_CgaCtaId ;  /* 0x0000000000037919 */ /* 0x000e220000008800 */
[----:B------:R-:W-:-:S04]  /*c430*/  MOV R2, 0x400 ;  /* 0x0000040000027802 */ /* 0x000fc80000000f00 */
[----:B0-----:R-:W-:Y:S02]  /*c440*/  LEA R3, R3, R2, 0x18 ;  /* 0x0000000203037211 */ /* 0x001fe400078ec0ff */
[----:B------:R-:W-:-:S03]  /*c450*/  SHF.L.U32 R2, R8, 0x1f, RZ ;  /* 0x0000001f08027819 */ /* 0x000fc600000006ff */
[----:B------:R-:W-:-:S04]  /*c460*/  VIADD R3, R3, 0x10 ;  /* 0x0000001003037836 */ /* 0x000fc80000000000 */
[C---:B------:R-:W-:Y:S02]  /*c470*/  IMAD R7, R0.reuse, 0x8, R3 ;  /* 0x0000000800077824 */ /* 0x040fe400078e0203 */
[----:B------:R-:W-:Y:S02]  /*c480*/  VIADD R0, R0, 0x1 ;  /* 0x0000000100007836 */ /* 0x000fe40000000000 */
[----:B------:R-:W0:Y:S03]  /*c490*/  SYNCS.PHASECHK.TRANS64.TRYWAIT P0, [R7+URZ], R2 ;  /* 0x00000002070075a7 */ /* 0x000e26000800017f */
[----:B------:R-:W-:-:S04]  /*c4a0*/  ISETP.NE.AND P1, PT, R0, 0x2, PT ;  /* 0x000000020000780c */ /* 0x000fc80003f25270 */
[----:B------:R-:W-:Y:S02]  /*c4b0*/  SEL R5, RZ, 0x1, P1 ;  /* 0x00000001ff057807 */ /* 0x000fe40000800000 */
[----:B------:R-:W-:Y:S02]  /*c4c0*/  SEL R0, R0, RZ, P1 ;  /* 0x000000ff00007207 */ /* 0x000fe40000800000 */
[----:B------:R-:W-:Y:S01]  /*c4d0*/  LOP3.LUT R5, R8, R5, RZ, 0x3c, !PT ;  /* 0x0000000508057212 */ /* 0x000fe200078e3cff */
[----:B0-----:R-:W-:Y:S06]  /*c4e0*/  @!P0 BRA `(.L_x_163) ;  /* 0x0000000000c88947 */ /* 0x001fec0003800000 */
.L_x_174:
[----:B------:R-:W-:Y:S01]  /*c4f0*/  IMAD R3, R0, 0x8, R3 ;  /* 0x0000000800037824 */ /* 0x000fe200078e0203 */
[----:B------:R-:W-:-:S07]  /*c500*/  SHF.L.U32 R0, R5, 0x1f, RZ ;  /* 0x0000001f05007819 */ /* 0x000fce00000006ff */
.L_x_164:
[----:B-1----:R1:W2:Y:S02]  /*c510*/  SYNCS.PHASECHK.TRANS64.TRYWAIT P0, [R3+URZ], R0 ;  /* 0x00000000030075a7 */ /* 0x0022a4000800017f */
[----:B--2---:R-:W-:Y:S05]  /*c520*/  @!P0 NANOSLEEP.SYNCS 0x989680 ;  /* 0x009896800000895d */ /* 0x004fea0003900000 */
[----:B------:R-:W2:Y:S02]  /*c530*/  @!P0 SYNCS.PHASECHK.TRANS64 P0, [R3+URZ], R0 ;  /* 0x00000000030085a7 */ /* 0x000ea4000800007f */
[----:B--2---:R-:W-:Y:S05]  /*c540*/  @!P0 BRA `(.L_x_164) ;  /* 0xfffffffc00f08947 */ /* 0x004fea000383ffff */
.L_x_161:
[----:B------:R-:W-:Y:S05]  /*c550*/  BSYNC B0 ;  /* 0x0000000000007941 */ /* 0x000fea0003800000 */
.L_x_160:
[----:B------:R-:W-:Y:S05]  /*c560*/  EXIT ;  /* 0x000000000000794d */ /* 0x000fea0003800000 */
.L_x_14:
[----:B0-----:R0:W1:Y:S02]  /*c570*/  SYNCS.PHASECHK.TRANS64.TRYWAIT P0, [R85+URZ], R0 ;  /* 0x00000000550075a7 */ /* 0x001064000800017f */
[----:B-1----:R-:W-:Y:S05]  /*c580*/  @!P0 NANOSLEEP.SYNCS 0x989680 ;  /* 0x009896800000895d */ /* 0x002fea0003900000 */
[----:B------:R-:W1:Y:S02]  /*c590*/  @!P0 SYNCS.PHASECHK.TRANS64 P0, [R85+URZ], R0 ;  /* 0x00000000550085a7 */ /* 0x000e64000800007f */
[----:B-1----:R-:W-:Y:S05]  /*c5a0*/  @!P0 BRA `(.L_x_14) ;  /* 0xfffffffc00f08947 */ /* 0x002fea000383ffff */
[----:B------:R-:W-:Y:S05]  /*c5b0*/  BRA `(.L_x_165) ;  /* 0xffffff5000047947 */ /* 0x000fea000383ffff */
.L_x_19:
[----:B-1----:R1:W2:Y:S02]  /*c5c0*/  SYNCS.PHASECHK.TRANS64.TRYWAIT P1, [R3+URZ], R0 ;  /* 0x00000000030075a7 */ /* 0x0022a4000802017f */
[----:B--2---:R-:W-:Y:S05]  /*c5d0*/  @!P1 NANOSLEEP.SYNCS 0x989680 ;  /* 0x009896800000995d */ /* 0x004fea0003900000 */
[----:B------:R-:W2:Y:S02]  /*c5e0*/  @!P1 SYNCS.PHASECHK.TRANS64 P1, [R3+URZ], R0 ;  /* 0x00000000030095a7 */ /* 0x000ea4000802007f */
[----:B--2---:R-:W-:Y:S05]  /*c5f0*/  @!P1 BRA `(.L_x_19) ;  /* 0xfffffffc00f09947 */ /* 0x004fea000383ffff */
[----:B------:R-:W-:Y:S05]  /*c600*/  BRA `(.L_x_18) ;  /* 0xffffff50006c7947 */ /* 0x000fea000383ffff */
.L_x_24:
[----:B-1----:R-:W-:-:S04]  /*c610*/  IMAD.U32 R4, RZ, RZ, UR4 ;  /* 0x00000004ff047e24 */ /* 0x002fc8000f8e00ff */
[----:B------:R1:W2:Y:S03]  /*c620*/  SYNCS.PHASECHK.TRANS64.TRYWAIT P1, [R4+URZ], R3 ;  /* 0x00000003040075a7 */ /* 0x0002a6000802017f */
[----:B--2---:R-:W-:Y:S05]  /*c630*/  @!P1 NANOSLEEP.SYNCS 0x989680 ;  /* 0x009896800000995d */ /* 0x004fea0003900000 */
[----:B------:R-:W2:Y:S02]  /*c640*/  @!P1 SYNCS.PHASECHK.TRANS64 P1, [R4+URZ], R3 ;  /* 0x00000003040095a7 */ /* 0x000ea4000802007f */
[----:B--2---:R-:W-:Y:S05]  /*c650*/  @!P1 BRA `(.L_x_24) ;  /* 0xfffffffc00ec9947 */ /* 0x004fea000383ffff */
[----:B------:R-:W-:Y:S05]  /*c660*/  BRA `(.L_x_23) ;  /* 0xffffff7c00747947 */ /* 0x000fea000383ffff */
.L_x_30:
[----:B--2---:R2:W3:Y:S02]  /*c670*/  SYNCS.PHASECHK.TRANS64.TRYWAIT P0, [R85+URZ+0x10], R0 ;  /* 0x00001000550075a7 */ /* 0x0044e4000800017f */
[----:B---3--:R-:W-:Y:S05]  /*c680*/  @!P0 NANOSLEEP.SYNCS 0x989680 ;  /* 0x009896800000895d */ /* 0x008fea0003900000 */
[----:B------:R-:W3:Y:S02]  /*c690*/  @!P0 SYNCS.PHASECHK.TRANS64 P0, [R85+URZ+0x10], R0 ;  /* 0x00001000550085a7 */ /* 0x000ee4000800007f */
[----:B---3--:R-:W-:Y:S05]  /*c6a0*/  @!P0 BRA `(.L_x_30) ;  /* 0xfffffffc00f08947 */ /* 0x008fea000383ffff */
[----:B------:R-:W-:Y:S05]  /*c6b0*/  BRA `(.L_x_166) ;  /* 0xffffffac00047947 */ /* 0x000fea000383ffff */
.L_x_147:
[----:B------:R-:W-:Y:S01]  /*c6c0*/  BSSY B1, `(.L_x_167) ;  /* 0x0000006000017945 */ /* 0x000fe20003800000 */
[----:B------:R-:W-:-:S07]  /*c6d0*/  IMAD.MOV.U32 R15, RZ, RZ, -0x1 ;  /* 0xffffffffff0f7424 */ /* 0x000fce00078e00ff */
[----:B------:R-:W-:Y:S05]  /*c6e0*/  WARPSYNC.COLLECTIVE R15, `(.L_x_168) ;  /* 0x000000000f0c7348 */ /* 0x000fea0003c00000 */
[----:B------:R-:W-:Y:S02]  /*c6f0*/  ELECT P6, UR62, PT ;  /* 0x00000000003e782f */ /* 0x000fe400038c0000 */
[----:B------:R-:W-:Y:S01]  /*c700*/  MOV R14, UR62 ;  /* 0x0000003e000e7c02 */ /* 0x000fe20008000f00 */
[----:B------:R-:W-:Y:S10]  /*c710*/  ENDCOLLECTIVE ;  /* 0x000000000000791b */ /* 0x000ff40003800000 */
.L_x_168:
[----:B------:R-:W-:Y:S05]  /*c720*/  BSYNC B1 ;  /* 0x0000000000017941 */ /* 0x000fea0003800000 */
.L_x_167:
[----:B------:R-:W-:Y:S05]  /*c730*/  BRA `(.L_x_169) ;  /* 0xffffffec00c87947 */ /* 0x000fea000383ffff */
.L_x_150:
[----:B-1----:R1:W2:Y:S02]  /*c740*/  SYNCS.PHASECHK.TRANS64.TRYWAIT P1, [R7+URZ+0x10], R4 ;  /* 0x00001004070075a7 */ /* 0x0022a4000802017f */
[----:B--2---:R-:W-:Y:S05]  /*c750*/  @!P1 NANOSLEEP.SYNCS 0x989680 ;  /* 0x009896800000995d */ /* 0x004fea0003900000 */
[----:B------:R-:W2:Y:S02]  /*c760*/  @!P1 SYNCS.PHASECHK.TRANS64 P1, [R7+URZ+0x10], R4 ;  /* 0x00001004070095a7 */ /* 0x000ea4000802007f */
[----:B--2---:R-:W-:Y:S05]  /*c770*/  @!P1 BRA `(.L_x_150) ;  /* 0xfffffffc00f09947 */ /* 0x004fea000383ffff */
[----:B------:R-:W-:Y:S05]  /*c780*/  BRA `(.L_x_170) ;  /* 0xffffffec00fc7947 */ /* 0x000fea000383ffff */
.L_x_159:
[----:B------:R-:W-:Y:S01]  /*c790*/  BSSY B0, `(.L_x_171) ;  /* 0x0000006000007945 */ /* 0x000fe20003800000 */
[----:B------:R-:W-:-:S07]  /*c7a0*/  IMAD.MOV.U32 R15, RZ, RZ, -0x1 ;  /* 0xffffffffff0f7424 */ /* 0x000fce00078e00ff */
[----:B------:R-:W-:Y:S05]  /*c7b0*/  WARPSYNC.COLLECTIVE R15, `(.L_x_172) ;  /* 0x000000000f0c7348 */ /* 0x000fea0003c00000 */
[----:B------:R-:W-:Y:S02]  /*c7c0*/  ELECT P6, UR62, PT ;  /* 0x00000000003e782f */ /* 0x000fe400038c0000 */
[----:B------:R-:W-:Y:S01]  /*c7d0*/  MOV R14, UR62 ;  /* 0x0000003e000e7c02 */ /* 0x000fe20008000f00 */
[----:B------:R-:W-:Y:S10]  /*c7e0*/  ENDCOLLECTIVE ;  /* 0x000000000000791b */ /* 0x000ff40003800000 */
.L_x_172:
[----:B------:R-:W-:Y:S05]  /*c7f0*/  BSYNC B0 ;  /* 0x0000000000007941 */ /* 0x000fea0003800000 */
.L_x_171:
[----:B------:R-:W-:Y:S05]  /*c800*/  BRA `(.L_x_173) ;  /* 0xfffffff800e87947 */ /* 0x000fea000383ffff */
.L_x_163:
[----:B0-----:R0:W1:Y:S02]  /*c810*/  SYNCS.PHASECHK.TRANS64.TRYWAIT P0, [R7+URZ], R2 ;  /* 0x00000002070075a7 */ /* 0x001064000800017f */
[----:B-1----:R-:W-:Y:S05]  /*c820*/  @!P0 NANOSLEEP.SYNCS 0x989680 ;  /* 0x009896800000895d */ /* 0x002fea0003900000 */
[----:B------:R-:W1:Y:S02]  /*c830*/  @!P0 SYNCS.PHASECHK.TRANS64 P0, [R7+URZ], R2 ;  /* 0x00000002070085a7 */ /* 0x000e64000800007f */
[----:B-1----:R-:W-:Y:S05]  /*c840*/  @!P0 BRA `(.L_x_163) ;  /* 0xfffffffc00f08947 */ /* 0x002fea000383ffff */
[----:B------:R-:W-:Y:S05]  /*c850*/  BRA `(.L_x_174) ;  /* 0xfffffffc00247947 */ /* 0x000fea000383ffff */
.L_x_175:
[----:B------:R-:W-:-:S00]  /*c860*/  BRA `(.L_x_175) ;  /* 0xfffffffc00fc7947 */ /* 0x000fc0000383ffff */
[----:B------:R-:W-:-:S00]  /*c870*/  NOP ;  /* 0x0000000000007918 */ /* 0x000fc00000000000 */
        /* <DEDUP_REMOVED lines=8> */
.L_x_176:


//--------------------- .nv.global.init           --------------------------
	.section	.nv.global.init,"aw",@progbits
.nv.global.init:
	.type		$str$22,@object
	.size		$str$22,($str$23 - $str$22)
$str$22:
        /*0000*/ 	.byte	0x6b, 0x5f, 0x74, 0x69, 0x6c, 0x65, 0x5f, 0x63, 0x6f, 0x75, 0x6e, 0x74, 0x20, 0x3e, 0x3d, 0x20
        /*0010*/ 	.byte	0x31, 0x00
	.type		$str$23,@object
	.size		$str$23,(__unnamed_1 - $str$23)
$str$23:
        /*0012*/ 	.byte	0x2f, 0x74, 0x6d, 0x70, 0x2f, 0x63, 0x75, 0x74, 0x6c, 0x61, 0x73, 0x73, 0x5f, 0x73, 0x77, 0x65
        /*0022*/ 	.byte	0x65, 0x70, 0x5f, 0x73, 0x72, 0x63, 0x2f, 0x69, 0x6e, 0x63, 0x6c, 0x75, 0x64, 0x65, 0x2f, 0x63
        /*0032*/ 	.byte	0x75, 0x74, 0x6c, 0x61, 0x73, 0x73, 0x2f, 0x67, 0x65, 0x6d, 0x6d, 0x2f, 0x63, 0x6f, 0x6c, 0x6c
        /*0042*/ 	.byte	0x65, 0x63, 0x74, 0x69, 0x76, 0x65, 0x2f, 0x73, 0x6d, 0x39, 0x30, 0x5f, 0x6d, 0x6d, 0x61, 0x5f
        /*0052*/ 	.byte	0x74, 0x6d, 0x61, 0x5f, 0x67, 0x6d, 0x6d, 0x61, 0x5f, 0x73, 0x73, 0x5f, 0x77, 0x61, 0x72, 0x70
        /*0062*/ 	.byte	0x73, 0x70, 0x65, 0x63, 0x69, 0x61, 0x6c, 0x69, 0x7a, 0x65, 0x64, 0x2e, 0x68, 0x70, 0x70, 0x00
	.type		__unnamed_1,@object
	.size		__unnamed_1,(.L_0 - __unnamed_1)
__unnamed_1:
        /*0072*/ 	.byte	0x76, 0x6f, 0x69, 0x64, 0x20, 0x63, 0x75, 0x74, 0x6c, 0x61, 0x73, 0x73, 0x3a, 0x3a, 0x67, 0x65
        /* <DEDUP_REMOVED lines=179> */
        /*0bb2*/ 	.byte	0x74, 0x69, 0x74, 0x79, 0x5d, 0x00
.L_0:


//--------------------- .nv.shared._ZN7cutlass13device_kernelINS_4gemm6kernel13GemmUniversalIN4cute5tupleIJiiiiEEENS1_10collective13CollectiveMmaINS1_34MainloopSm90TmaGmmaWarpSpecializedILi2ENS5_IJNS4_1CILi1EEESB_SB_EEENS1_32KernelTmaWarpSpecializedPingpongEEENS5_IJNSA_ILi64EEENSA_ILi112EEENSA_ILi256EEEEEENS_6half_tENS5_IJlSB_lEEESJ_SK_NS4_8TiledMMAINS4_8MMA_AtomIJNS4_4SM904GMMA25MMA_64x16x16_F32F16F16_SSILNSO_5MajorE0ELSQ_0ELNSO_7ScaleInE1ELSR_1EEEEEENS4_6LayoutISC_NS5_IJNSA_ILi0EEESV_SV_EEEEENS5_IJNS4_10UnderscoreESY_SY_EEEEENS4_13SM90_TMA_LOADENS4_14ComposedLayoutINS4_7SwizzleILi3ELi4ELi3EEENS4_18smem_ptr_flag_bitsILi16EEENSU_INS5_IJNSA_ILi8EEESF_EEENS5_IJSF_SB_EEEEEEEvNS4_8identityES11_S1B_vS1C_EENS_8epilogue10collective6detail29Sm90TmaWarpSpecializedAdapterINS1F_15DefaultEpilogueISJ_SK_SK_NS1E_6thread17LinearCombinationISJ_Li1EffLNS1J_9ScaleType4KindE0ELNS_15FloatRoundStyleE2ESJ_EENS1_15EpilogueDefaultEEEEEvvEEEEvNT_6ParamsE --------------------------
	.section	.nv.shared._ZN7cutlass13device_kernelINS_4gemm6kernel13GemmUniversalIN4cute5tupleIJiiiiEEENS1_10collective13CollectiveMmaINS1_34MainloopSm90TmaGmmaWarpSpecializedILi2ENS5_IJNS4_1CILi1EEESB_SB_EEENS1_32KernelTmaWarpSpecializedPingpongEEENS5_IJNSA_ILi64EEENSA_ILi112EEENSA_ILi256EEEEEENS_6half_tENS5_IJlSB_lEEESJ_SK_NS4_8TiledMMAINS4_8MMA_AtomIJNS4_4SM904GMMA25MMA_64x16x16_F32F16F16_SSILNSO_5MajorE0ELSQ_0ELNSO_7ScaleInE1ELSR_1EEEEEENS4_6LayoutISC_NS5_IJNSA_ILi0EEESV_SV_EEEEENS5_IJNS4_10UnderscoreESY_SY_EEEEENS4_13SM90_TMA_LOADENS4_14ComposedLayoutINS4_7SwizzleILi3ELi4ELi3EEENS4_18smem_ptr_flag_bitsILi16EEENSU_INS5_IJNSA_ILi8EEESF_EEENS5_IJSF_SB_EEEEEEEvNS4_8identityES11_S1B_vS1C_EENS_8epilogue10collective6detail29Sm90TmaWarpSpecializedAdapterINS1F_15DefaultEpilogueISJ_SK_SK_NS1E_6thread17LinearCombinationISJ_Li1EffLNS1J_9ScaleType4KindE0ELNS_15FloatRoundStyleE2ESJ_EENS1_15EpilogueDefaultEEEEEvvEEEEvNT_6ParamsE,"aw",@nobits
	.sectionflags	@""
	.align	16
	.zero		1024


//--------------------- .nv.shared.reserved.0     --------------------------
	.section	.nv.shared.reserved.0,"aw",@nobits
	.weak		__nv_reservedSMEM_offset_0_alias
	.size		__nv_reservedSMEM_offset_0_alias, 0, 0
	.other		__nv_reservedSMEM_offset_0_alias,@"STO_CUDA_RESERVED_SHARED STV_DEFAULT"
__nv_reservedSMEM_offset_0_alias:
	.zero		0


//--------------------- .nv.global                --------------------------
	.section	.nv.global,"aw",@nobits
.nv.global:
	.type		_ZN40_INTERNAL_be6dcd96_4_k_cu_16fac0b1_172674cute1_E,@object
	.size		_ZN40_INTERNAL_be6dcd96_4_k_cu_16fac0b1_172674cute1_E,(_ZN40_INTERNAL_be6dcd96_4_k_cu_16fac0b1_172674cuda3std3__45__cpo6cbeginE - _ZN40_INTERNAL_be6dcd96_4_k_cu_16fac0b1_172674cute1_E)
_ZN40_INTERNAL_be6dcd96_4_k_cu_16fac0b1_172674cute1_E:
	.zero		1
	.type		_ZN40_INTERNAL_be6dcd96_4_k_cu_16fac0b1_172674cuda3std3__45__cpo6cbeginE,@object
	.size		_ZN40_INTERNAL_be6dcd96_4_k_cu_16fac0b1_172674cuda3std3__45__cpo6cbeginE,(_ZN40_INTERNAL_be6dcd96_4_k_cu_16fac0b1_172674cuda3std3__48in_placeE - _ZN40_INTERNAL_be6dcd96_4_k_cu_16fac0b1_172674cuda3std3__45__cpo6cbeginE)
_ZN40_INTERNAL_be6dcd96_4_k_cu_16fac0b1_172674cuda3std3__45__cpo6cbeginE:
	.zero		1
	.type		_ZN40_INTERNAL_be6dcd96_4_k_cu_16fac0b1_172674cuda3std3__48in_placeE,@object
	.size		_ZN40_INTERNAL_be6dcd96_4_k_cu_16fac0b1_172674cuda3std3__48in_placeE,(_ZN40_INTERNAL_be6dcd96_4_k_cu_16fac0b1_172674cuda3std6ranges3__45__cpo9iter_moveE - _ZN40_INTERNAL_be6dcd96_4_k_cu_16fac0b1_172674cuda3std3__48in_placeE)
_ZN40_INTERNAL_be6dcd96_4_k_cu_16fac0b1_172674cuda3std3__48in_placeE:
	.zero		1
	.type		_ZN40_INTERNAL_be6dcd96_4_k_cu_16fac0b1_172674cuda3std6ranges3__45__cpo9iter_moveE,@object
	.size		_ZN40_INTERNAL_be6dcd96_4_k_cu_16fac0b1_172674cuda3std6ranges3__45__cpo9iter_moveE,(_ZN40_INTERNAL_be6dcd96_4_k_cu_16fac0b1_172674cuda3std3__45__cpo5beginE - _ZN40_INTERNAL_be6dcd96_4_k_cu_16fac0b1_172674cuda3std6ranges3__45__cpo9iter_moveE)
_ZN40_INTERNAL_be6dcd96_4_k_cu_16fac0b1_172674cuda3std6ranges3__45__cpo9iter_moveE:
	.zero		1
	.type		_ZN40_INTERNAL_be6dcd96_4_k_cu_16fac0b1_172674cuda3std3__45__cpo5beginE,@object
	.size		_ZN40_INTERNAL_be6dcd96_4_k_cu_16fac0b1_172674cuda3std3__45__cpo5beginE,(_ZN40_INTERNAL_be6dcd96_4_k_cu_16fac0b1_172674cuda3std3__442_GLOBAL__N__be6dcd96_4_k_cu_16fac0b1_172676ignoreE - _ZN40_INTERNAL_be6dcd96_4_k_cu_16fac0b1_172674cuda3std3__45__cpo5beginE)
_ZN40_INTERNAL_be6dcd96_4_k_cu_16fac0b1_172674cuda3std3__45__cpo5beginE:
	.zero		1
	.type		_ZN40_INTERNAL_be6dcd96_4_k_cu_16fac0b1_172674cuda3std3__442_GLOBAL__N__be6dcd96_4_k_cu_16fac0b1_172676ignoreE,@object
	.size		_ZN40_INTERNAL_be6dcd96_4_k_cu_16fac0b1_172674cuda3std3__442_GLOBAL__N__be6dcd96_4_k_cu_16fac0b1_172676ignoreE,(_ZN40_INTERNAL_be6dcd96_4_k_cu_16fac0b1_172674cute7productE - _ZN40_INTERNAL_be6dcd96_4_k_cu_16fac0b1_172674cuda3std3__442_GLOBAL__N__be6dcd96_4_k_cu_16fac0b1_172676ignoreE)
_ZN40_INTERNAL_be6dcd96_4_k_cu_16fac0b1_172674cuda3std3__442_GLOBAL__N__be6dcd96_4_k_cu_16fac0b1_172676ignoreE:
	.zero		1
	.type		_ZN40_INTERNAL_be6dcd96_4_k_cu_16fac0b1_172674cute7productE,@object
	.size		_ZN40_INTERNAL_be6dcd96_4_k_cu_16fac0b1_172674cute7productE,(_ZN40_INTERNAL_be6dcd96_4_k_cu_16fac0b1_172674cuda3std3__45__cpo3endE - _ZN40_INTERNAL_be6dcd96_4_k_cu_16fac0b1_172674cute7productE)
_ZN40_INTERNAL_be6dcd96_4_k_cu_16fac0b1_172674cute7productE:
	.zero		1
	.type		_ZN40_INTERNAL_be6dcd96_4_k_cu_16fac0b1_172674cuda3std3__45__cpo3endE,@object
	.size		_ZN40_INTERNAL_be6dcd96_4_k_cu_16fac0b1_172674cuda3std3__45__cpo3endE,(_ZN40_INTERNAL_be6dcd96_4_k_cu_16fac0b1_172674cuda3std3__419piecewise_constructE - _ZN40_INTERNAL_be6dcd96_4_k_cu_16fac0b1_172674cuda3std3__45__cpo3endE)
_ZN40_INTERNAL_be6dcd96_4_k_cu_16fac0b1_172674cuda3std3__45__cpo3endE:
	.zero		1
	.type		_ZN40_INTERNAL_be6dcd96_4_k_cu_16fac0b1_172674cuda3std3__419piecewise_constructE,@object
	.size		_ZN40_INTERNAL_be6dcd96_4_k_cu_16fac0b1_172674cuda3std3__419piecewise_constructE,(_ZN40_INTERNAL_be6dcd96_4_k_cu_16fac0b1_172674cuda3std3__45__cpo4cendE - _ZN40_INTERNAL_be6dcd96_4_k_cu_16fac0b1_172674cuda3std3__419piecewise_constructE)
_ZN40_INTERNAL_be6dcd96_4_k_cu_16fac0b1_172674cuda3std3__419piecewise_constructE:
	.zero		1
	.type		_ZN40_INTERNAL_be6dcd96_4_k_cu_16fac0b1_172674cuda3std3__45__cpo4cendE,@object
	.size		_ZN40_INTERNAL_be6dcd96_4_k_cu_16fac0b1_172674cuda3std3__45__cpo4cendE,(_ZN40_INTERNAL_be6dcd96_4_k_cu_16fac0b1_172674cuda3std6ranges3__45__cpo4swapE - _ZN40_INTERNAL_be6dcd96_4_k_cu_16fac0b1_172674cuda3std3__45__cpo4cendE)
_ZN40_INTERNAL_be6dcd96_4_k_cu_16fac0b1_172674cuda3std3__45__cpo4cendE:
	.zero		1
	.type		_ZN40_INTERNAL_be6dcd96_4_k_cu_16fac0b1_172674cuda3std6ranges3__45__cpo4swapE,@object
	.size		_ZN40_INTERNAL_be6dcd96_4_k_cu_16fac0b1_172674cuda3std6ranges3__45__cpo4swapE,(.L_8 - _ZN40_INTERNAL_be6dcd96_4_k_cu_16fac0b1_172674cuda3std6ranges3__45__cpo4swapE)
_ZN40_INTERNAL_be6dcd96_4_k_cu_16fac0b1_172674cuda3std6ranges3__45__cpo4swapE:
	.zero		1
.L_8:


//--------------------- .nv.constant0._ZN7cutlass13device_kernelINS_4gemm6kernel13GemmUniversalIN4cute5tupleIJiiiiEEENS1_10collective13CollectiveMmaINS1_34MainloopSm90TmaGmmaWarpSpecializedILi2ENS5_IJNS4_1CILi1EEESB_SB_EEENS1_32KernelTmaWarpSpecializedPingpongEEENS5_IJNSA_ILi64EEENSA_ILi112EEENSA_ILi256EEEEEENS_6half_tENS5_IJlSB_lEEESJ_SK_NS4_8TiledMMAINS4_8MMA_AtomIJNS4_4SM904GMMA25MMA_64x16x16_F32F16F16_SSILNSO_5MajorE0ELSQ_0ELNSO_7ScaleInE1ELSR_1EEEEEENS4_6LayoutISC_NS5_IJNSA_ILi0EEESV_SV_EEEEENS5_IJNS4_10UnderscoreESY_SY_EEEEENS4_13SM90_TMA_LOADENS4_14ComposedLayoutINS4_7SwizzleILi3ELi4ELi3EEENS4_18smem_ptr_flag_bitsILi16EEENSU_INS5_IJNSA_ILi8EEESF_EEENS5_IJSF_SB_EEEEEEEvNS4_8identityES11_S1B_vS1C_EENS_8epilogue10collective6detail29Sm90TmaWarpSpecializedAdapterINS1F_15DefaultEpilogueISJ_SK_SK_NS1E_6thread17LinearCombinationISJ_Li1EffLNS1J_9ScaleType4KindE0ELNS_15FloatRoundStyleE2ESJ_EENS1_15EpilogueDefaultEEEEEvvEEEEvNT_6ParamsE --------------------------
	.section	.nv.constant0._ZN7cutlass13device_kernelINS_4gemm6kernel13GemmUniversalIN4cute5tupleIJiiiiEEENS1_10collective13CollectiveMmaINS1_34MainloopSm90TmaGmmaWarpSpecializedILi2ENS5_IJNS4_1CILi1EEESB_SB_EEENS1_32KernelTmaWarpSpecializedPingpongEEENS5_IJNSA_ILi64EEENSA_ILi112EEENSA_ILi256EEEEEENS_6half_tENS5_IJlSB_lEEESJ_SK_NS4_8TiledMMAINS4_8MMA_AtomIJNS4_4SM904GMMA25MMA_64x16x16_F32F16F16_SSILNSO_5MajorE0ELSQ_0ELNSO_7ScaleInE1ELSR_1EEEEEENS4_6LayoutISC_NS5_IJNSA_ILi0EEESV_SV_EEEEENS5_IJNS4_10UnderscoreESY_SY_EEEEENS4_13SM90_TMA_LOADENS4_14ComposedLayoutINS4_7SwizzleILi3ELi4ELi3EEENS4_18smem_ptr_flag_bitsILi16EEENSU_INS5_IJNSA_ILi8EEESF_EEENS5_IJSF_SB_EEEEEEEvNS4_8identityES11_S1B_vS1C_EENS_8epilogue10collective6detail29Sm90TmaWarpSpecializedAdapterINS1F_15DefaultEpilogueISJ_SK_SK_NS1E_6thread17LinearCombinationISJ_Li1EffLNS1J_9ScaleType4KindE0ELNS_15FloatRoundStyleE2ESJ_EENS1_15EpilogueDefaultEEEEEvvEEEEvNT_6ParamsE,"a",@progbits
	.sectionflags	@""
	.align	4
.nv.constant0._ZN7cutlass13device_kernelINS_4gemm6kernel13GemmUniversalIN4cute5tupleIJiiiiEEENS1_10collective13CollectiveMmaINS1_34MainloopSm90TmaGmmaWarpSpecializedILi2ENS5_IJNS4_1CILi1EEESB_SB_EEENS1_32KernelTmaWarpSpecializedPingpongEEENS5_IJNSA_ILi64EEENSA_ILi112EEENSA_ILi256EEEEEENS_6half_tENS5_IJlSB_lEEESJ_SK_NS4_8TiledMMAINS4_8MMA_AtomIJNS4_4SM904GMMA25MMA_64x16x16_F32F16F16_SSILNSO_5MajorE0ELSQ_0ELNSO_7ScaleInE1ELSR_1EEEEEENS4_6LayoutISC_NS5_IJNSA_ILi0EEESV_SV_EEEEENS5_IJNS4_10UnderscoreESY_SY_EEEEENS4_13SM90_TMA_LOADENS4_14ComposedLayoutINS4_7SwizzleILi3ELi4ELi3EEENS4_18smem_ptr_flag_bitsILi16EEENSU_INS5_IJNSA_ILi8EEESF_EEENS5_IJSF_SB_EEEEEEEvNS4_8identityES11_S1B_vS1C_EENS_8epilogue10collective6detail29Sm90TmaWarpSpecializedAdapterINS1F_15DefaultEpilogueISJ_SK_SK_NS1E_6thread17LinearCombinationISJ_Li1EffLNS1J_9ScaleType4KindE0ELNS_15FloatRoundStyleE2ESJ_EENS1_15EpilogueDefaultEEEEEvvEEEEvNT_6ParamsE:
	.zero		1664


//--------------------- SYMBOLS --------------------------

	.type		.nv.reservedSmem.offset0,@object
	.size		.nv.reservedSmem.offset0,0x4
	.type		__assertfail,@function
